//
// Generated by NVIDIA NVVM Compiler
//
// Compiler Build ID: CL-36424714
// Cuda compilation tools, release 13.0, V13.0.88
// Based on NVVM 20.0.0
//

.version 9.0
.target sm_100
.address_size 64

	// .globl	_Z16matMulBlockwise3PdS_S_P10matrixData
.extern .shared .align 16 .b8 smem[];

.visible .entry _Z16matMulBlockwise3PdS_S_P10matrixData(
	.param .u64 .ptr .align 1 _Z16matMulBlockwise3PdS_S_P10matrixData_param_0,
	.param .u64 .ptr .align 1 _Z16matMulBlockwise3PdS_S_P10matrixData_param_1,
	.param .u64 .ptr .align 1 _Z16matMulBlockwise3PdS_S_P10matrixData_param_2,
	.param .u64 .ptr .align 1 _Z16matMulBlockwise3PdS_S_P10matrixData_param_3
)
{
	.reg .pred 	%p<4>;
	.reg .b32 	%r<297>;
	.reg .b32 	%f<5>;
	.reg .b64 	%rd<75>;
	.reg .b64 	%fd<883>;

	ld.param.u64 	%rd3, [_Z16matMulBlockwise3PdS_S_P10matrixData_param_0];
	ld.param.u64 	%rd6, [_Z16matMulBlockwise3PdS_S_P10matrixData_param_3];
	cvta.to.global.u64 	%rd1, %rd6;
	ld.global.u32 	%r20, [%rd1];
	cvt.rn.f32.s32 	%f1, %r20;
	ld.global.u32 	%r295, [%rd1+8];
	cvt.rn.f32.s32 	%f2, %r295;
	rcp.rn.f32 	%f3, %f2;
	mul.f32 	%f4, %f3, %f1;
	cvt.rzi.s32.f32 	%r2, %f4;
	ld.global.u32 	%r293, [%rd1+24];
	ld.global.u32 	%r294, [%rd1+28];
	setp.lt.s32 	%p1, %r2, 1;
	mov.f64 	%fd867, 0d0000000000000000;
	mov.f64 	%fd868, %fd867;
	mov.f64 	%fd869, %fd867;
	mov.f64 	%fd870, %fd867;
	mov.f64 	%fd871, %fd867;
	mov.f64 	%fd872, %fd867;
	mov.f64 	%fd873, %fd867;
	mov.f64 	%fd874, %fd867;
	mov.f64 	%fd875, %fd867;
	mov.f64 	%fd876, %fd867;
	mov.f64 	%fd877, %fd867;
	mov.f64 	%fd878, %fd867;
	mov.f64 	%fd879, %fd867;
	mov.f64 	%fd880, %fd867;
	mov.f64 	%fd881, %fd867;
	mov.f64 	%fd882, %fd867;
	@%p1 bra 	$L__BB0_6;
	cvta.to.global.u64 	%rd2, %rd3;
	mul.lo.s32 	%r22, %r294, %r293;
	mov.u32 	%r5, %tid.x;
	shl.b32 	%r23, %r22, 2;
	add.s32 	%r24, %r5, %r23;
	shl.b32 	%r25, %r24, 3;
	mov.u32 	%r26, smem;
	add.s32 	%r6, %r26, %r25;
	shl.b32 	%r7, %r22, 3;
	add.s32 	%r8, %r6, %r7;
	add.s32 	%r9, %r8, %r7;
	mov.b32 	%r292, 0;
	mov.f64 	%fd867, 0d0000000000000000;
$L__BB0_2:
	mov.b32 	%r296, 1;
$L__BB0_3:
	.pragma "nounroll";
	ld.param.u64 	%rd73, [_Z16matMulBlockwise3PdS_S_P10matrixData_param_1];
	add.s32 	%r28, %r296, -1;
	ld.global.u32 	%r29, [%rd1+12];
	ld.global.u32 	%r30, [%rd1+4];
	ld.global.u32 	%r31, [%rd1+24];
	mul.lo.s32 	%r32, %r31, %r28;
	mov.u32 	%r33, %tid.y;
	add.s32 	%r34, %r32, %r33;
	mov.u32 	%r35, %ctaid.x;
	mad.lo.s32 	%r36, %r30, %r292, %r35;
	mad.lo.s32 	%r37, %r36, %r29, %r5;
	mad.lo.s32 	%r38, %r34, %r30, %r37;
	cvta.to.global.u64 	%rd7, %rd73;
	mul.wide.u32 	%rd8, %r38, 8;
	add.s64 	%rd9, %rd7, %rd8;
	ld.global.nc.f64 	%fd67, [%rd9];
	ld.global.u32 	%r39, [%rd1+28];
	mul.lo.s32 	%r40, %r39, %r33;
	shl.b32 	%r41, %r40, 3;
	add.s32 	%r42, %r6, %r41;
	st.shared.f64 	[%r42], %fd67;
	mul.lo.s32 	%r43, %r29, %r292;
	mul.lo.s32 	%r44, %r30, %r33;
	add.s32 	%r45, %r32, %r43;
	mad.lo.s32 	%r46, %r29, %r35, %r5;
	add.s32 	%r47, %r46, %r39;
	add.s32 	%r48, %r47, %r44;
	mad.lo.s32 	%r49, %r45, %r30, %r48;
	mul.wide.u32 	%rd10, %r49, 8;
	add.s64 	%rd11, %rd7, %rd10;
	ld.global.nc.f64 	%fd68, [%rd11];
	add.s32 	%r50, %r42, %r7;
	st.shared.f64 	[%r50], %fd68;
	add.s32 	%r51, %r49, %r39;
	mul.wide.u32 	%rd12, %r51, 8;
	add.s64 	%rd13, %rd7, %rd12;
	ld.global.nc.f64 	%fd69, [%rd13];
	add.s32 	%r52, %r50, %r7;
	st.shared.f64 	[%r52], %fd69;
	add.s32 	%r53, %r51, %r39;
	mul.wide.u32 	%rd14, %r53, 8;
	add.s64 	%rd15, %rd7, %rd14;
	ld.global.nc.f64 	%fd70, [%rd15];
	add.s32 	%r54, %r52, %r7;
	st.shared.f64 	[%r54], %fd70;
	ld.global.u32 	%r55, [%rd1+8];
	mov.u32 	%r56, %ctaid.y;
	mul.lo.s32 	%r57, %r55, %r56;
	mul.lo.s32 	%r58, %r39, %r28;
	mad.lo.s32 	%r59, %r57, %r30, %r5;
	add.s32 	%r60, %r59, %r43;
	add.s32 	%r61, %r60, %r58;
	add.s32 	%r62, %r61, %r44;
	mul.wide.u32 	%rd16, %r62, 8;
	add.s64 	%rd17, %rd2, %rd16;
	ld.global.nc.f64 	%fd71, [%rd17];
	add.s32 	%r63, %r40, %r5;
	shl.b32 	%r64, %r63, 3;
	mov.u32 	%r65, smem;
	add.s32 	%r66, %r65, %r64;
	st.shared.f64 	[%r66], %fd71;
	add.s32 	%r67, %r31, %r57;
	add.s32 	%r68, %r43, %r5;
	add.s32 	%r69, %r68, %r58;
	mad.lo.s32 	%r70, %r67, %r30, %r69;
	add.s32 	%r71, %r70, %r44;
	mul.wide.u32 	%rd18, %r71, 8;
	add.s64 	%rd19, %rd2, %rd18;
	ld.global.nc.f64 	%fd72, [%rd19];
	add.s32 	%r72, %r66, %r7;
	st.shared.f64 	[%r72], %fd72;
	shl.b32 	%r73, %r31, 1;
	add.s32 	%r74, %r73, %r33;
	mad.lo.s32 	%r75, %r74, %r30, %r61;
	mul.wide.u32 	%rd20, %r75, 8;
	add.s64 	%rd21, %rd2, %rd20;
	ld.global.nc.f64 	%fd73, [%rd21];
	add.s32 	%r76, %r72, %r7;
	st.shared.f64 	[%r76], %fd73;
	add.s32 	%r77, %r74, %r31;
	mad.lo.s32 	%r78, %r77, %r30, %r61;
	mul.wide.u32 	%rd22, %r78, 8;
	add.s64 	%rd23, %rd2, %rd22;
	ld.global.nc.f64 	%fd74, [%rd23];
	add.s32 	%r79, %r76, %r7;
	st.shared.f64 	[%r79], %fd74;
	bar.sync 	0;
	ld.global.u32 	%r80, [%rd1+28];
	mul.lo.s32 	%r81, %r80, %r33;
	ld.shared.f64 	%fd75, [%r6];
	ld.shared.f64 	%fd76, [%r8];
	ld.shared.f64 	%fd77, [%r9];
	add.s32 	%r82, %r9, %r7;
	ld.shared.f64 	%fd78, [%r82];
	shl.b32 	%r83, %r81, 3;
	add.s32 	%r84, %r65, %r83;
	ld.shared.f64 	%fd79, [%r84];
	add.s32 	%r85, %r84, %r7;
	ld.shared.f64 	%fd80, [%r85];
	add.s32 	%r86, %r85, %r7;
	ld.shared.f64 	%fd81, [%r86];
	add.s32 	%r87, %r86, %r7;
	ld.shared.f64 	%fd82, [%r87];
	fma.rn.f64 	%fd83, %fd75, %fd79, %fd882;
	fma.rn.f64 	%fd84, %fd76, %fd79, %fd881;
	fma.rn.f64 	%fd85, %fd77, %fd79, %fd880;
	fma.rn.f64 	%fd86, %fd78, %fd79, %fd879;
	fma.rn.f64 	%fd87, %fd75, %fd80, %fd878;
	fma.rn.f64 	%fd88, %fd76, %fd80, %fd877;
	fma.rn.f64 	%fd89, %fd77, %fd80, %fd876;
	fma.rn.f64 	%fd90, %fd78, %fd80, %fd875;
	fma.rn.f64 	%fd91, %fd75, %fd81, %fd874;
	fma.rn.f64 	%fd92, %fd76, %fd81, %fd873;
	fma.rn.f64 	%fd93, %fd77, %fd81, %fd872;
	fma.rn.f64 	%fd94, %fd78, %fd81, %fd871;
	fma.rn.f64 	%fd95, %fd75, %fd82, %fd870;
	fma.rn.f64 	%fd96, %fd76, %fd82, %fd869;
	fma.rn.f64 	%fd97, %fd77, %fd82, %fd868;
	fma.rn.f64 	%fd98, %fd78, %fd82, %fd867;
	shl.b32 	%r88, %r80, 3;
	add.s32 	%r89, %r6, %r88;
	ld.shared.f64 	%fd99, [%r89];
	add.s32 	%r90, %r89, %r7;
	ld.shared.f64 	%fd100, [%r90];
	add.s32 	%r91, %r90, %r7;
	ld.shared.f64 	%fd101, [%r91];
	add.s32 	%r92, %r91, %r7;
	ld.shared.f64 	%fd102, [%r92];
	ld.shared.f64 	%fd103, [%r84+8];
	ld.shared.f64 	%fd104, [%r85+8];
	ld.shared.f64 	%fd105, [%r86+8];
	ld.shared.f64 	%fd106, [%r87+8];
	fma.rn.f64 	%fd107, %fd99, %fd103, %fd83;
	fma.rn.f64 	%fd108, %fd100, %fd103, %fd84;
	fma.rn.f64 	%fd109, %fd101, %fd103, %fd85;
	fma.rn.f64 	%fd110, %fd102, %fd103, %fd86;
	fma.rn.f64 	%fd111, %fd99, %fd104, %fd87;
	fma.rn.f64 	%fd112, %fd100, %fd104, %fd88;
	fma.rn.f64 	%fd113, %fd101, %fd104, %fd89;
	fma.rn.f64 	%fd114, %fd102, %fd104, %fd90;
	fma.rn.f64 	%fd115, %fd99, %fd105, %fd91;
	fma.rn.f64 	%fd116, %fd100, %fd105, %fd92;
	fma.rn.f64 	%fd117, %fd101, %fd105, %fd93;
	fma.rn.f64 	%fd118, %fd102, %fd105, %fd94;
	fma.rn.f64 	%fd119, %fd99, %fd106, %fd95;
	fma.rn.f64 	%fd120, %fd100, %fd106, %fd96;
	fma.rn.f64 	%fd121, %fd101, %fd106, %fd97;
	fma.rn.f64 	%fd122, %fd102, %fd106, %fd98;
	add.s32 	%r93, %r89, %r88;
	ld.shared.f64 	%fd123, [%r93];
	add.s32 	%r94, %r93, %r7;
	ld.shared.f64 	%fd124, [%r94];
	add.s32 	%r95, %r94, %r7;
	ld.shared.f64 	%fd125, [%r95];
	add.s32 	%r96, %r95, %r7;
	ld.shared.f64 	%fd126, [%r96];
	ld.shared.f64 	%fd127, [%r84+16];
	ld.shared.f64 	%fd128, [%r85+16];
	ld.shared.f64 	%fd129, [%r86+16];
	ld.shared.f64 	%fd130, [%r87+16];
	fma.rn.f64 	%fd131, %fd123, %fd127, %fd107;
	fma.rn.f64 	%fd132, %fd124, %fd127, %fd108;
	fma.rn.f64 	%fd133, %fd125, %fd127, %fd109;
	fma.rn.f64 	%fd134, %fd126, %fd127, %fd110;
	fma.rn.f64 	%fd135, %fd123, %fd128, %fd111;
	fma.rn.f64 	%fd136, %fd124, %fd128, %fd112;
	fma.rn.f64 	%fd137, %fd125, %fd128, %fd113;
	fma.rn.f64 	%fd138, %fd126, %fd128, %fd114;
	fma.rn.f64 	%fd139, %fd123, %fd129, %fd115;
	fma.rn.f64 	%fd140, %fd124, %fd129, %fd116;
	fma.rn.f64 	%fd141, %fd125, %fd129, %fd117;
	fma.rn.f64 	%fd142, %fd126, %fd129, %fd118;
	fma.rn.f64 	%fd143, %fd123, %fd130, %fd119;
	fma.rn.f64 	%fd144, %fd124, %fd130, %fd120;
	fma.rn.f64 	%fd145, %fd125, %fd130, %fd121;
	fma.rn.f64 	%fd146, %fd126, %fd130, %fd122;
	add.s32 	%r97, %r93, %r88;
	ld.shared.f64 	%fd147, [%r97];
	add.s32 	%r98, %r97, %r7;
	ld.shared.f64 	%fd148, [%r98];
	add.s32 	%r99, %r98, %r7;
	ld.shared.f64 	%fd149, [%r99];
	add.s32 	%r100, %r99, %r7;
	ld.shared.f64 	%fd150, [%r100];
	ld.shared.f64 	%fd151, [%r84+24];
	ld.shared.f64 	%fd152, [%r85+24];
	ld.shared.f64 	%fd153, [%r86+24];
	ld.shared.f64 	%fd154, [%r87+24];
	fma.rn.f64 	%fd155, %fd147, %fd151, %fd131;
	fma.rn.f64 	%fd156, %fd148, %fd151, %fd132;
	fma.rn.f64 	%fd157, %fd149, %fd151, %fd133;
	fma.rn.f64 	%fd158, %fd150, %fd151, %fd134;
	fma.rn.f64 	%fd159, %fd147, %fd152, %fd135;
	fma.rn.f64 	%fd160, %fd148, %fd152, %fd136;
	fma.rn.f64 	%fd161, %fd149, %fd152, %fd137;
	fma.rn.f64 	%fd162, %fd150, %fd152, %fd138;
	fma.rn.f64 	%fd163, %fd147, %fd153, %fd139;
	fma.rn.f64 	%fd164, %fd148, %fd153, %fd140;
	fma.rn.f64 	%fd165, %fd149, %fd153, %fd141;
	fma.rn.f64 	%fd166, %fd150, %fd153, %fd142;
	fma.rn.f64 	%fd167, %fd147, %fd154, %fd143;
	fma.rn.f64 	%fd168, %fd148, %fd154, %fd144;
	fma.rn.f64 	%fd169, %fd149, %fd154, %fd145;
	fma.rn.f64 	%fd170, %fd150, %fd154, %fd146;
	add.s32 	%r101, %r97, %r88;
	ld.shared.f64 	%fd171, [%r101];
	add.s32 	%r102, %r101, %r7;
	ld.shared.f64 	%fd172, [%r102];
	add.s32 	%r103, %r102, %r7;
	ld.shared.f64 	%fd173, [%r103];
	add.s32 	%r104, %r103, %r7;
	ld.shared.f64 	%fd174, [%r104];
	ld.shared.f64 	%fd175, [%r84+32];
	ld.shared.f64 	%fd176, [%r85+32];
	ld.shared.f64 	%fd177, [%r86+32];
	ld.shared.f64 	%fd178, [%r87+32];
	fma.rn.f64 	%fd179, %fd171, %fd175, %fd155;
	fma.rn.f64 	%fd180, %fd172, %fd175, %fd156;
	fma.rn.f64 	%fd181, %fd173, %fd175, %fd157;
	fma.rn.f64 	%fd182, %fd174, %fd175, %fd158;
	fma.rn.f64 	%fd183, %fd171, %fd176, %fd159;
	fma.rn.f64 	%fd184, %fd172, %fd176, %fd160;
	fma.rn.f64 	%fd185, %fd173, %fd176, %fd161;
	fma.rn.f64 	%fd186, %fd174, %fd176, %fd162;
	fma.rn.f64 	%fd187, %fd171, %fd177, %fd163;
	fma.rn.f64 	%fd188, %fd172, %fd177, %fd164;
	fma.rn.f64 	%fd189, %fd173, %fd177, %fd165;
	fma.rn.f64 	%fd190, %fd174, %fd177, %fd166;
	fma.rn.f64 	%fd191, %fd171, %fd178, %fd167;
	fma.rn.f64 	%fd192, %fd172, %fd178, %fd168;
	fma.rn.f64 	%fd193, %fd173, %fd178, %fd169;
	fma.rn.f64 	%fd194, %fd174, %fd178, %fd170;
	add.s32 	%r105, %r101, %r88;
	ld.shared.f64 	%fd195, [%r105];
	add.s32 	%r106, %r105, %r7;
	ld.shared.f64 	%fd196, [%r106];
	add.s32 	%r107, %r106, %r7;
	ld.shared.f64 	%fd197, [%r107];
	add.s32 	%r108, %r107, %r7;
	ld.shared.f64 	%fd198, [%r108];
	ld.shared.f64 	%fd199, [%r84+40];
	ld.shared.f64 	%fd200, [%r85+40];
	ld.shared.f64 	%fd201, [%r86+40];
	ld.shared.f64 	%fd202, [%r87+40];
	fma.rn.f64 	%fd203, %fd195, %fd199, %fd179;
	fma.rn.f64 	%fd204, %fd196, %fd199, %fd180;
	fma.rn.f64 	%fd205, %fd197, %fd199, %fd181;
	fma.rn.f64 	%fd206, %fd198, %fd199, %fd182;
	fma.rn.f64 	%fd207, %fd195, %fd200, %fd183;
	fma.rn.f64 	%fd208, %fd196, %fd200, %fd184;
	fma.rn.f64 	%fd209, %fd197, %fd200, %fd185;
	fma.rn.f64 	%fd210, %fd198, %fd200, %fd186;
	fma.rn.f64 	%fd211, %fd195, %fd201, %fd187;
	fma.rn.f64 	%fd212, %fd196, %fd201, %fd188;
	fma.rn.f64 	%fd213, %fd197, %fd201, %fd189;
	fma.rn.f64 	%fd214, %fd198, %fd201, %fd190;
	fma.rn.f64 	%fd215, %fd195, %fd202, %fd191;
	fma.rn.f64 	%fd216, %fd196, %fd202, %fd192;
	fma.rn.f64 	%fd217, %fd197, %fd202, %fd193;
	fma.rn.f64 	%fd218, %fd198, %fd202, %fd194;
	add.s32 	%r109, %r105, %r88;
	ld.shared.f64 	%fd219, [%r109];
	add.s32 	%r110, %r109, %r7;
	ld.shared.f64 	%fd220, [%r110];
	add.s32 	%r111, %r110, %r7;
	ld.shared.f64 	%fd221, [%r111];
	add.s32 	%r112, %r111, %r7;
	ld.shared.f64 	%fd222, [%r112];
	ld.shared.f64 	%fd223, [%r84+48];
	ld.shared.f64 	%fd224, [%r85+48];
	ld.shared.f64 	%fd225, [%r86+48];
	ld.shared.f64 	%fd226, [%r87+48];
	fma.rn.f64 	%fd227, %fd219, %fd223, %fd203;
	fma.rn.f64 	%fd228, %fd220, %fd223, %fd204;
	fma.rn.f64 	%fd229, %fd221, %fd223, %fd205;
	fma.rn.f64 	%fd230, %fd222, %fd223, %fd206;
	fma.rn.f64 	%fd231, %fd219, %fd224, %fd207;
	fma.rn.f64 	%fd232, %fd220, %fd224, %fd208;
	fma.rn.f64 	%fd233, %fd221, %fd224, %fd209;
	fma.rn.f64 	%fd234, %fd222, %fd224, %fd210;
	fma.rn.f64 	%fd235, %fd219, %fd225, %fd211;
	fma.rn.f64 	%fd236, %fd220, %fd225, %fd212;
	fma.rn.f64 	%fd237, %fd221, %fd225, %fd213;
	fma.rn.f64 	%fd238, %fd222, %fd225, %fd214;
	fma.rn.f64 	%fd239, %fd219, %fd226, %fd215;
	fma.rn.f64 	%fd240, %fd220, %fd226, %fd216;
	fma.rn.f64 	%fd241, %fd221, %fd226, %fd217;
	fma.rn.f64 	%fd242, %fd222, %fd226, %fd218;
	add.s32 	%r113, %r109, %r88;
	ld.shared.f64 	%fd243, [%r113];
	add.s32 	%r114, %r113, %r7;
	ld.shared.f64 	%fd244, [%r114];
	add.s32 	%r115, %r114, %r7;
	ld.shared.f64 	%fd245, [%r115];
	add.s32 	%r116, %r115, %r7;
	ld.shared.f64 	%fd246, [%r116];
	ld.shared.f64 	%fd247, [%r84+56];
	ld.shared.f64 	%fd248, [%r85+56];
	ld.shared.f64 	%fd249, [%r86+56];
	ld.shared.f64 	%fd250, [%r87+56];
	fma.rn.f64 	%fd251, %fd243, %fd247, %fd227;
	fma.rn.f64 	%fd252, %fd244, %fd247, %fd228;
	fma.rn.f64 	%fd253, %fd245, %fd247, %fd229;
	fma.rn.f64 	%fd254, %fd246, %fd247, %fd230;
	fma.rn.f64 	%fd255, %fd243, %fd248, %fd231;
	fma.rn.f64 	%fd256, %fd244, %fd248, %fd232;
	fma.rn.f64 	%fd257, %fd245, %fd248, %fd233;
	fma.rn.f64 	%fd258, %fd246, %fd248, %fd234;
	fma.rn.f64 	%fd259, %fd243, %fd249, %fd235;
	fma.rn.f64 	%fd260, %fd244, %fd249, %fd236;
	fma.rn.f64 	%fd261, %fd245, %fd249, %fd237;
	fma.rn.f64 	%fd262, %fd246, %fd249, %fd238;
	fma.rn.f64 	%fd263, %fd243, %fd250, %fd239;
	fma.rn.f64 	%fd264, %fd244, %fd250, %fd240;
	fma.rn.f64 	%fd265, %fd245, %fd250, %fd241;
	fma.rn.f64 	%fd266, %fd246, %fd250, %fd242;
	add.s32 	%r117, %r113, %r88;
	ld.shared.f64 	%fd267, [%r117];
	add.s32 	%r118, %r117, %r7;
	ld.shared.f64 	%fd268, [%r118];
	add.s32 	%r119, %r118, %r7;
	ld.shared.f64 	%fd269, [%r119];
	add.s32 	%r120, %r119, %r7;
	ld.shared.f64 	%fd270, [%r120];
	ld.shared.f64 	%fd271, [%r84+64];
	ld.shared.f64 	%fd272, [%r85+64];
	ld.shared.f64 	%fd273, [%r86+64];
	ld.shared.f64 	%fd274, [%r87+64];
	fma.rn.f64 	%fd275, %fd267, %fd271, %fd251;
	fma.rn.f64 	%fd276, %fd268, %fd271, %fd252;
	fma.rn.f64 	%fd277, %fd269, %fd271, %fd253;
	fma.rn.f64 	%fd278, %fd270, %fd271, %fd254;
	fma.rn.f64 	%fd279, %fd267, %fd272, %fd255;
	fma.rn.f64 	%fd280, %fd268, %fd272, %fd256;
	fma.rn.f64 	%fd281, %fd269, %fd272, %fd257;
	fma.rn.f64 	%fd282, %fd270, %fd272, %fd258;
	fma.rn.f64 	%fd283, %fd267, %fd273, %fd259;
	fma.rn.f64 	%fd284, %fd268, %fd273, %fd260;
	fma.rn.f64 	%fd285, %fd269, %fd273, %fd261;
	fma.rn.f64 	%fd286, %fd270, %fd273, %fd262;
	fma.rn.f64 	%fd287, %fd267, %fd274, %fd263;
	fma.rn.f64 	%fd288, %fd268, %fd274, %fd264;
	fma.rn.f64 	%fd289, %fd269, %fd274, %fd265;
	fma.rn.f64 	%fd290, %fd270, %fd274, %fd266;
	add.s32 	%r121, %r117, %r88;
	ld.shared.f64 	%fd291, [%r121];
	add.s32 	%r122, %r121, %r7;
	ld.shared.f64 	%fd292, [%r122];
	add.s32 	%r123, %r122, %r7;
	ld.shared.f64 	%fd293, [%r123];
	add.s32 	%r124, %r123, %r7;
	ld.shared.f64 	%fd294, [%r124];
	ld.shared.f64 	%fd295, [%r84+72];
	ld.shared.f64 	%fd296, [%r85+72];
	ld.shared.f64 	%fd297, [%r86+72];
	ld.shared.f64 	%fd298, [%r87+72];
	fma.rn.f64 	%fd299, %fd291, %fd295, %fd275;
	fma.rn.f64 	%fd300, %fd292, %fd295, %fd276;
	fma.rn.f64 	%fd301, %fd293, %fd295, %fd277;
	fma.rn.f64 	%fd302, %fd294, %fd295, %fd278;
	fma.rn.f64 	%fd303, %fd291, %fd296, %fd279;
	fma.rn.f64 	%fd304, %fd292, %fd296, %fd280;
	fma.rn.f64 	%fd305, %fd293, %fd296, %fd281;
	fma.rn.f64 	%fd306, %fd294, %fd296, %fd282;
	fma.rn.f64 	%fd307, %fd291, %fd297, %fd283;
	fma.rn.f64 	%fd308, %fd292, %fd297, %fd284;
	fma.rn.f64 	%fd309, %fd293, %fd297, %fd285;
	fma.rn.f64 	%fd310, %fd294, %fd297, %fd286;
	fma.rn.f64 	%fd311, %fd291, %fd298, %fd287;
	fma.rn.f64 	%fd312, %fd292, %fd298, %fd288;
	fma.rn.f64 	%fd313, %fd293, %fd298, %fd289;
	fma.rn.f64 	%fd314, %fd294, %fd298, %fd290;
	add.s32 	%r125, %r121, %r88;
	ld.shared.f64 	%fd315, [%r125];
	add.s32 	%r126, %r125, %r7;
	ld.shared.f64 	%fd316, [%r126];
	add.s32 	%r127, %r126, %r7;
	ld.shared.f64 	%fd317, [%r127];
	add.s32 	%r128, %r127, %r7;
	ld.shared.f64 	%fd318, [%r128];
	ld.shared.f64 	%fd319, [%r84+80];
	ld.shared.f64 	%fd320, [%r85+80];
	ld.shared.f64 	%fd321, [%r86+80];
	ld.shared.f64 	%fd322, [%r87+80];
	fma.rn.f64 	%fd323, %fd315, %fd319, %fd299;
	fma.rn.f64 	%fd324, %fd316, %fd319, %fd300;
	fma.rn.f64 	%fd325, %fd317, %fd319, %fd301;
	fma.rn.f64 	%fd326, %fd318, %fd319, %fd302;
	fma.rn.f64 	%fd327, %fd315, %fd320, %fd303;
	fma.rn.f64 	%fd328, %fd316, %fd320, %fd304;
	fma.rn.f64 	%fd329, %fd317, %fd320, %fd305;
	fma.rn.f64 	%fd330, %fd318, %fd320, %fd306;
	fma.rn.f64 	%fd331, %fd315, %fd321, %fd307;
	fma.rn.f64 	%fd332, %fd316, %fd321, %fd308;
	fma.rn.f64 	%fd333, %fd317, %fd321, %fd309;
	fma.rn.f64 	%fd334, %fd318, %fd321, %fd310;
	fma.rn.f64 	%fd335, %fd315, %fd322, %fd311;
	fma.rn.f64 	%fd336, %fd316, %fd322, %fd312;
	fma.rn.f64 	%fd337, %fd317, %fd322, %fd313;
	fma.rn.f64 	%fd338, %fd318, %fd322, %fd314;
	add.s32 	%r129, %r125, %r88;
	ld.shared.f64 	%fd339, [%r129];
	add.s32 	%r130, %r129, %r7;
	ld.shared.f64 	%fd340, [%r130];
	add.s32 	%r131, %r130, %r7;
	ld.shared.f64 	%fd341, [%r131];
	add.s32 	%r132, %r131, %r7;
	ld.shared.f64 	%fd342, [%r132];
	ld.shared.f64 	%fd343, [%r84+88];
	ld.shared.f64 	%fd344, [%r85+88];
	ld.shared.f64 	%fd345, [%r86+88];
	ld.shared.f64 	%fd346, [%r87+88];
	fma.rn.f64 	%fd347, %fd339, %fd343, %fd323;
	fma.rn.f64 	%fd348, %fd340, %fd343, %fd324;
	fma.rn.f64 	%fd349, %fd341, %fd343, %fd325;
	fma.rn.f64 	%fd350, %fd342, %fd343, %fd326;
	fma.rn.f64 	%fd351, %fd339, %fd344, %fd327;
	fma.rn.f64 	%fd352, %fd340, %fd344, %fd328;
	fma.rn.f64 	%fd353, %fd341, %fd344, %fd329;
	fma.rn.f64 	%fd354, %fd342, %fd344, %fd330;
	fma.rn.f64 	%fd355, %fd339, %fd345, %fd331;
	fma.rn.f64 	%fd356, %fd340, %fd345, %fd332;
	fma.rn.f64 	%fd357, %fd341, %fd345, %fd333;
	fma.rn.f64 	%fd358, %fd342, %fd345, %fd334;
	fma.rn.f64 	%fd359, %fd339, %fd346, %fd335;
	fma.rn.f64 	%fd360, %fd340, %fd346, %fd336;
	fma.rn.f64 	%fd361, %fd341, %fd346, %fd337;
	fma.rn.f64 	%fd362, %fd342, %fd346, %fd338;
	add.s32 	%r133, %r129, %r88;
	ld.shared.f64 	%fd363, [%r133];
	add.s32 	%r134, %r133, %r7;
	ld.shared.f64 	%fd364, [%r134];
	add.s32 	%r135, %r134, %r7;
	ld.shared.f64 	%fd365, [%r135];
	add.s32 	%r136, %r135, %r7;
	ld.shared.f64 	%fd366, [%r136];
	ld.shared.f64 	%fd367, [%r84+96];
	ld.shared.f64 	%fd368, [%r85+96];
	ld.shared.f64 	%fd369, [%r86+96];
	ld.shared.f64 	%fd370, [%r87+96];
	fma.rn.f64 	%fd371, %fd363, %fd367, %fd347;
	fma.rn.f64 	%fd372, %fd364, %fd367, %fd348;
	fma.rn.f64 	%fd373, %fd365, %fd367, %fd349;
	fma.rn.f64 	%fd374, %fd366, %fd367, %fd350;
	fma.rn.f64 	%fd375, %fd363, %fd368, %fd351;
	fma.rn.f64 	%fd376, %fd364, %fd368, %fd352;
	fma.rn.f64 	%fd377, %fd365, %fd368, %fd353;
	fma.rn.f64 	%fd378, %fd366, %fd368, %fd354;
	fma.rn.f64 	%fd379, %fd363, %fd369, %fd355;
	fma.rn.f64 	%fd380, %fd364, %fd369, %fd356;
	fma.rn.f64 	%fd381, %fd365, %fd369, %fd357;
	fma.rn.f64 	%fd382, %fd366, %fd369, %fd358;
	fma.rn.f64 	%fd383, %fd363, %fd370, %fd359;
	fma.rn.f64 	%fd384, %fd364, %fd370, %fd360;
	fma.rn.f64 	%fd385, %fd365, %fd370, %fd361;
	fma.rn.f64 	%fd386, %fd366, %fd370, %fd362;
	add.s32 	%r137, %r133, %r88;
	ld.shared.f64 	%fd387, [%r137];
	add.s32 	%r138, %r137, %r7;
	ld.shared.f64 	%fd388, [%r138];
	add.s32 	%r139, %r138, %r7;
	ld.shared.f64 	%fd389, [%r139];
	add.s32 	%r140, %r139, %r7;
	ld.shared.f64 	%fd390, [%r140];
	ld.shared.f64 	%fd391, [%r84+104];
	ld.shared.f64 	%fd392, [%r85+104];
	ld.shared.f64 	%fd393, [%r86+104];
	ld.shared.f64 	%fd394, [%r87+104];
	fma.rn.f64 	%fd395, %fd387, %fd391, %fd371;
	fma.rn.f64 	%fd396, %fd388, %fd391, %fd372;
	fma.rn.f64 	%fd397, %fd389, %fd391, %fd373;
	fma.rn.f64 	%fd398, %fd390, %fd391, %fd374;
	fma.rn.f64 	%fd399, %fd387, %fd392, %fd375;
	fma.rn.f64 	%fd400, %fd388, %fd392, %fd376;
	fma.rn.f64 	%fd401, %fd389, %fd392, %fd377;
	fma.rn.f64 	%fd402, %fd390, %fd392, %fd378;
	fma.rn.f64 	%fd403, %fd387, %fd393, %fd379;
	fma.rn.f64 	%fd404, %fd388, %fd393, %fd380;
	fma.rn.f64 	%fd405, %fd389, %fd393, %fd381;
	fma.rn.f64 	%fd406, %fd390, %fd393, %fd382;
	fma.rn.f64 	%fd407, %fd387, %fd394, %fd383;
	fma.rn.f64 	%fd408, %fd388, %fd394, %fd384;
	fma.rn.f64 	%fd409, %fd389, %fd394, %fd385;
	fma.rn.f64 	%fd410, %fd390, %fd394, %fd386;
	add.s32 	%r141, %r137, %r88;
	ld.shared.f64 	%fd411, [%r141];
	add.s32 	%r142, %r141, %r7;
	ld.shared.f64 	%fd412, [%r142];
	add.s32 	%r143, %r142, %r7;
	ld.shared.f64 	%fd413, [%r143];
	add.s32 	%r144, %r143, %r7;
	ld.shared.f64 	%fd414, [%r144];
	ld.shared.f64 	%fd415, [%r84+112];
	ld.shared.f64 	%fd416, [%r85+112];
	ld.shared.f64 	%fd417, [%r86+112];
	ld.shared.f64 	%fd418, [%r87+112];
	fma.rn.f64 	%fd419, %fd411, %fd415, %fd395;
	fma.rn.f64 	%fd420, %fd412, %fd415, %fd396;
	fma.rn.f64 	%fd421, %fd413, %fd415, %fd397;
	fma.rn.f64 	%fd422, %fd414, %fd415, %fd398;
	fma.rn.f64 	%fd423, %fd411, %fd416, %fd399;
	fma.rn.f64 	%fd424, %fd412, %fd416, %fd400;
	fma.rn.f64 	%fd425, %fd413, %fd416, %fd401;
	fma.rn.f64 	%fd426, %fd414, %fd416, %fd402;
	fma.rn.f64 	%fd427, %fd411, %fd417, %fd403;
	fma.rn.f64 	%fd428, %fd412, %fd417, %fd404;
	fma.rn.f64 	%fd429, %fd413, %fd417, %fd405;
	fma.rn.f64 	%fd430, %fd414, %fd417, %fd406;
	fma.rn.f64 	%fd431, %fd411, %fd418, %fd407;
	fma.rn.f64 	%fd432, %fd412, %fd418, %fd408;
	fma.rn.f64 	%fd433, %fd413, %fd418, %fd409;
	fma.rn.f64 	%fd434, %fd414, %fd418, %fd410;
	add.s32 	%r145, %r141, %r88;
	ld.shared.f64 	%fd435, [%r145];
	add.s32 	%r146, %r145, %r7;
	ld.shared.f64 	%fd436, [%r146];
	add.s32 	%r147, %r146, %r7;
	ld.shared.f64 	%fd437, [%r147];
	add.s32 	%r148, %r147, %r7;
	ld.shared.f64 	%fd438, [%r148];
	ld.shared.f64 	%fd439, [%r84+120];
	ld.shared.f64 	%fd440, [%r85+120];
	ld.shared.f64 	%fd441, [%r86+120];
	ld.shared.f64 	%fd442, [%r87+120];
	fma.rn.f64 	%fd443, %fd435, %fd439, %fd419;
	fma.rn.f64 	%fd444, %fd436, %fd439, %fd420;
	fma.rn.f64 	%fd445, %fd437, %fd439, %fd421;
	fma.rn.f64 	%fd446, %fd438, %fd439, %fd422;
	fma.rn.f64 	%fd447, %fd435, %fd440, %fd423;
	fma.rn.f64 	%fd448, %fd436, %fd440, %fd424;
	fma.rn.f64 	%fd449, %fd437, %fd440, %fd425;
	fma.rn.f64 	%fd450, %fd438, %fd440, %fd426;
	fma.rn.f64 	%fd451, %fd435, %fd441, %fd427;
	fma.rn.f64 	%fd452, %fd436, %fd441, %fd428;
	fma.rn.f64 	%fd453, %fd437, %fd441, %fd429;
	fma.rn.f64 	%fd454, %fd438, %fd441, %fd430;
	fma.rn.f64 	%fd455, %fd435, %fd442, %fd431;
	fma.rn.f64 	%fd456, %fd436, %fd442, %fd432;
	fma.rn.f64 	%fd457, %fd437, %fd442, %fd433;
	fma.rn.f64 	%fd458, %fd438, %fd442, %fd434;
	bar.sync 	0;
	ld.global.u32 	%r149, [%rd1+12];
	ld.global.u32 	%r150, [%rd1+4];
	ld.global.u32 	%r151, [%rd1+24];
	mul.lo.s32 	%r152, %r151, %r296;
	add.s32 	%r153, %r152, %r33;
	mad.lo.s32 	%r154, %r150, %r292, %r35;
	mad.lo.s32 	%r155, %r154, %r149, %r5;
	mad.lo.s32 	%r156, %r153, %r150, %r155;
	mul.wide.u32 	%rd24, %r156, 8;
	add.s64 	%rd25, %rd7, %rd24;
	ld.global.nc.f64 	%fd459, [%rd25];
	ld.global.u32 	%r157, [%rd1+28];
	mul.lo.s32 	%r158, %r157, %r33;
	shl.b32 	%r159, %r158, 3;
	add.s32 	%r160, %r6, %r159;
	st.shared.f64 	[%r160], %fd459;
	mul.lo.s32 	%r161, %r149, %r292;
	mul.lo.s32 	%r162, %r150, %r33;
	add.s32 	%r163, %r152, %r161;
	mad.lo.s32 	%r164, %r149, %r35, %r5;
	add.s32 	%r165, %r164, %r157;
	add.s32 	%r166, %r165, %r162;
	mad.lo.s32 	%r167, %r163, %r150, %r166;
	mul.wide.u32 	%rd26, %r167, 8;
	add.s64 	%rd27, %rd7, %rd26;
	ld.global.nc.f64 	%fd460, [%rd27];
	add.s32 	%r168, %r160, %r7;
	st.shared.f64 	[%r168], %fd460;
	add.s32 	%r169, %r167, %r157;
	mul.wide.u32 	%rd28, %r169, 8;
	add.s64 	%rd29, %rd7, %rd28;
	ld.global.nc.f64 	%fd461, [%rd29];
	add.s32 	%r170, %r168, %r7;
	st.shared.f64 	[%r170], %fd461;
	add.s32 	%r171, %r169, %r157;
	mul.wide.u32 	%rd30, %r171, 8;
	add.s64 	%rd31, %rd7, %rd30;
	ld.global.nc.f64 	%fd462, [%rd31];
	add.s32 	%r172, %r170, %r7;
	st.shared.f64 	[%r172], %fd462;
	ld.global.u32 	%r173, [%rd1+8];
	mul.lo.s32 	%r174, %r173, %r56;
	mul.lo.s32 	%r175, %r157, %r296;
	mad.lo.s32 	%r176, %r174, %r150, %r5;
	add.s32 	%r177, %r176, %r161;
	add.s32 	%r178, %r177, %r175;
	add.s32 	%r179, %r178, %r162;
	mul.wide.u32 	%rd32, %r179, 8;
	add.s64 	%rd33, %rd2, %rd32;
	ld.global.nc.f64 	%fd463, [%rd33];
	add.s32 	%r180, %r158, %r5;
	shl.b32 	%r181, %r180, 3;
	add.s32 	%r182, %r65, %r181;
	st.shared.f64 	[%r182], %fd463;
	add.s32 	%r183, %r151, %r174;
	add.s32 	%r184, %r161, %r5;
	add.s32 	%r185, %r184, %r175;
	mad.lo.s32 	%r186, %r183, %r150, %r185;
	add.s32 	%r187, %r186, %r162;
	mul.wide.u32 	%rd34, %r187, 8;
	add.s64 	%rd35, %rd2, %rd34;
	ld.global.nc.f64 	%fd464, [%rd35];
	add.s32 	%r188, %r182, %r7;
	st.shared.f64 	[%r188], %fd464;
	shl.b32 	%r189, %r151, 1;
	add.s32 	%r190, %r189, %r33;
	mad.lo.s32 	%r191, %r190, %r150, %r178;
	mul.wide.u32 	%rd36, %r191, 8;
	add.s64 	%rd37, %rd2, %rd36;
	ld.global.nc.f64 	%fd465, [%rd37];
	add.s32 	%r192, %r188, %r7;
	st.shared.f64 	[%r192], %fd465;
	add.s32 	%r193, %r190, %r151;
	mad.lo.s32 	%r194, %r193, %r150, %r178;
	mul.wide.u32 	%rd38, %r194, 8;
	add.s64 	%rd39, %rd2, %rd38;
	ld.global.nc.f64 	%fd466, [%rd39];
	add.s32 	%r195, %r192, %r7;
	st.shared.f64 	[%r195], %fd466;
	bar.sync 	0;
	ld.global.u32 	%r196, [%rd1+28];
	mul.lo.s32 	%r197, %r196, %r33;
	ld.shared.f64 	%fd467, [%r6];
	ld.shared.f64 	%fd468, [%r8];
	ld.shared.f64 	%fd469, [%r9];
	ld.shared.f64 	%fd470, [%r82];
	shl.b32 	%r198, %r197, 3;
	add.s32 	%r199, %r65, %r198;
	ld.shared.f64 	%fd471, [%r199];
	add.s32 	%r200, %r199, %r7;
	ld.shared.f64 	%fd472, [%r200];
	add.s32 	%r201, %r200, %r7;
	ld.shared.f64 	%fd473, [%r201];
	add.s32 	%r202, %r201, %r7;
	ld.shared.f64 	%fd474, [%r202];
	fma.rn.f64 	%fd475, %fd467, %fd471, %fd443;
	fma.rn.f64 	%fd476, %fd468, %fd471, %fd444;
	fma.rn.f64 	%fd477, %fd469, %fd471, %fd445;
	fma.rn.f64 	%fd478, %fd470, %fd471, %fd446;
	fma.rn.f64 	%fd479, %fd467, %fd472, %fd447;
	fma.rn.f64 	%fd480, %fd468, %fd472, %fd448;
	fma.rn.f64 	%fd481, %fd469, %fd472, %fd449;
	fma.rn.f64 	%fd482, %fd470, %fd472, %fd450;
	fma.rn.f64 	%fd483, %fd467, %fd473, %fd451;
	fma.rn.f64 	%fd484, %fd468, %fd473, %fd452;
	fma.rn.f64 	%fd485, %fd469, %fd473, %fd453;
	fma.rn.f64 	%fd486, %fd470, %fd473, %fd454;
	fma.rn.f64 	%fd487, %fd467, %fd474, %fd455;
	fma.rn.f64 	%fd488, %fd468, %fd474, %fd456;
	fma.rn.f64 	%fd489, %fd469, %fd474, %fd457;
	fma.rn.f64 	%fd490, %fd470, %fd474, %fd458;
	shl.b32 	%r203, %r196, 3;
	add.s32 	%r204, %r6, %r203;
	ld.shared.f64 	%fd491, [%r204];
	add.s32 	%r205, %r204, %r7;
	ld.shared.f64 	%fd492, [%r205];
	add.s32 	%r206, %r205, %r7;
	ld.shared.f64 	%fd493, [%r206];
	add.s32 	%r207, %r206, %r7;
	ld.shared.f64 	%fd494, [%r207];
	ld.shared.f64 	%fd495, [%r199+8];
	ld.shared.f64 	%fd496, [%r200+8];
	ld.shared.f64 	%fd497, [%r201+8];
	ld.shared.f64 	%fd498, [%r202+8];
	fma.rn.f64 	%fd499, %fd491, %fd495, %fd475;
	fma.rn.f64 	%fd500, %fd492, %fd495, %fd476;
	fma.rn.f64 	%fd501, %fd493, %fd495, %fd477;
	fma.rn.f64 	%fd502, %fd494, %fd495, %fd478;
	fma.rn.f64 	%fd503, %fd491, %fd496, %fd479;
	fma.rn.f64 	%fd504, %fd492, %fd496, %fd480;
	fma.rn.f64 	%fd505, %fd493, %fd496, %fd481;
	fma.rn.f64 	%fd506, %fd494, %fd496, %fd482;
	fma.rn.f64 	%fd507, %fd491, %fd497, %fd483;
	fma.rn.f64 	%fd508, %fd492, %fd497, %fd484;
	fma.rn.f64 	%fd509, %fd493, %fd497, %fd485;
	fma.rn.f64 	%fd510, %fd494, %fd497, %fd486;
	fma.rn.f64 	%fd511, %fd491, %fd498, %fd487;
	fma.rn.f64 	%fd512, %fd492, %fd498, %fd488;
	fma.rn.f64 	%fd513, %fd493, %fd498, %fd489;
	fma.rn.f64 	%fd514, %fd494, %fd498, %fd490;
	add.s32 	%r208, %r204, %r203;
	ld.shared.f64 	%fd515, [%r208];
	add.s32 	%r209, %r208, %r7;
	ld.shared.f64 	%fd516, [%r209];
	add.s32 	%r210, %r209, %r7;
	ld.shared.f64 	%fd517, [%r210];
	add.s32 	%r211, %r210, %r7;
	ld.shared.f64 	%fd518, [%r211];
	ld.shared.f64 	%fd519, [%r199+16];
	ld.shared.f64 	%fd520, [%r200+16];
	ld.shared.f64 	%fd521, [%r201+16];
	ld.shared.f64 	%fd522, [%r202+16];
	fma.rn.f64 	%fd523, %fd515, %fd519, %fd499;
	fma.rn.f64 	%fd524, %fd516, %fd519, %fd500;
	fma.rn.f64 	%fd525, %fd517, %fd519, %fd501;
	fma.rn.f64 	%fd526, %fd518, %fd519, %fd502;
	fma.rn.f64 	%fd527, %fd515, %fd520, %fd503;
	fma.rn.f64 	%fd528, %fd516, %fd520, %fd504;
	fma.rn.f64 	%fd529, %fd517, %fd520, %fd505;
	fma.rn.f64 	%fd530, %fd518, %fd520, %fd506;
	fma.rn.f64 	%fd531, %fd515, %fd521, %fd507;
	fma.rn.f64 	%fd532, %fd516, %fd521, %fd508;
	fma.rn.f64 	%fd533, %fd517, %fd521, %fd509;
	fma.rn.f64 	%fd534, %fd518, %fd521, %fd510;
	fma.rn.f64 	%fd535, %fd515, %fd522, %fd511;
	fma.rn.f64 	%fd536, %fd516, %fd522, %fd512;
	fma.rn.f64 	%fd537, %fd517, %fd522, %fd513;
	fma.rn.f64 	%fd538, %fd518, %fd522, %fd514;
	add.s32 	%r212, %r208, %r203;
	ld.shared.f64 	%fd539, [%r212];
	add.s32 	%r213, %r212, %r7;
	ld.shared.f64 	%fd540, [%r213];
	add.s32 	%r214, %r213, %r7;
	ld.shared.f64 	%fd541, [%r214];
	add.s32 	%r215, %r214, %r7;
	ld.shared.f64 	%fd542, [%r215];
	ld.shared.f64 	%fd543, [%r199+24];
	ld.shared.f64 	%fd544, [%r200+24];
	ld.shared.f64 	%fd545, [%r201+24];
	ld.shared.f64 	%fd546, [%r202+24];
	fma.rn.f64 	%fd547, %fd539, %fd543, %fd523;
	fma.rn.f64 	%fd548, %fd540, %fd543, %fd524;
	fma.rn.f64 	%fd549, %fd541, %fd543, %fd525;
	fma.rn.f64 	%fd550, %fd542, %fd543, %fd526;
	fma.rn.f64 	%fd551, %fd539, %fd544, %fd527;
	fma.rn.f64 	%fd552, %fd540, %fd544, %fd528;
	fma.rn.f64 	%fd553, %fd541, %fd544, %fd529;
	fma.rn.f64 	%fd554, %fd542, %fd544, %fd530;
	fma.rn.f64 	%fd555, %fd539, %fd545, %fd531;
	fma.rn.f64 	%fd556, %fd540, %fd545, %fd532;
	fma.rn.f64 	%fd557, %fd541, %fd545, %fd533;
	fma.rn.f64 	%fd558, %fd542, %fd545, %fd534;
	fma.rn.f64 	%fd559, %fd539, %fd546, %fd535;
	fma.rn.f64 	%fd560, %fd540, %fd546, %fd536;
	fma.rn.f64 	%fd561, %fd541, %fd546, %fd537;
	fma.rn.f64 	%fd562, %fd542, %fd546, %fd538;
	add.s32 	%r216, %r212, %r203;
	ld.shared.f64 	%fd563, [%r216];
	add.s32 	%r217, %r216, %r7;
	ld.shared.f64 	%fd564, [%r217];
	add.s32 	%r218, %r217, %r7;
	ld.shared.f64 	%fd565, [%r218];
	add.s32 	%r219, %r218, %r7;
	ld.shared.f64 	%fd566, [%r219];
	ld.shared.f64 	%fd567, [%r199+32];
	ld.shared.f64 	%fd568, [%r200+32];
	ld.shared.f64 	%fd569, [%r201+32];
	ld.shared.f64 	%fd570, [%r202+32];
	fma.rn.f64 	%fd571, %fd563, %fd567, %fd547;
	fma.rn.f64 	%fd572, %fd564, %fd567, %fd548;
	fma.rn.f64 	%fd573, %fd565, %fd567, %fd549;
	fma.rn.f64 	%fd574, %fd566, %fd567, %fd550;
	fma.rn.f64 	%fd575, %fd563, %fd568, %fd551;
	fma.rn.f64 	%fd576, %fd564, %fd568, %fd552;
	fma.rn.f64 	%fd577, %fd565, %fd568, %fd553;
	fma.rn.f64 	%fd578, %fd566, %fd568, %fd554;
	fma.rn.f64 	%fd579, %fd563, %fd569, %fd555;
	fma.rn.f64 	%fd580, %fd564, %fd569, %fd556;
	fma.rn.f64 	%fd581, %fd565, %fd569, %fd557;
	fma.rn.f64 	%fd582, %fd566, %fd569, %fd558;
	fma.rn.f64 	%fd583, %fd563, %fd570, %fd559;
	fma.rn.f64 	%fd584, %fd564, %fd570, %fd560;
	fma.rn.f64 	%fd585, %fd565, %fd570, %fd561;
	fma.rn.f64 	%fd586, %fd566, %fd570, %fd562;
	add.s32 	%r220, %r216, %r203;
	ld.shared.f64 	%fd587, [%r220];
	add.s32 	%r221, %r220, %r7;
	ld.shared.f64 	%fd588, [%r221];
	add.s32 	%r222, %r221, %r7;
	ld.shared.f64 	%fd589, [%r222];
	add.s32 	%r223, %r222, %r7;
	ld.shared.f64 	%fd590, [%r223];
	ld.shared.f64 	%fd591, [%r199+40];
	ld.shared.f64 	%fd592, [%r200+40];
	ld.shared.f64 	%fd593, [%r201+40];
	ld.shared.f64 	%fd594, [%r202+40];
	fma.rn.f64 	%fd595, %fd587, %fd591, %fd571;
	fma.rn.f64 	%fd596, %fd588, %fd591, %fd572;
	fma.rn.f64 	%fd597, %fd589, %fd591, %fd573;
	fma.rn.f64 	%fd598, %fd590, %fd591, %fd574;
	fma.rn.f64 	%fd599, %fd587, %fd592, %fd575;
	fma.rn.f64 	%fd600, %fd588, %fd592, %fd576;
	fma.rn.f64 	%fd601, %fd589, %fd592, %fd577;
	fma.rn.f64 	%fd602, %fd590, %fd592, %fd578;
	fma.rn.f64 	%fd603, %fd587, %fd593, %fd579;
	fma.rn.f64 	%fd604, %fd588, %fd593, %fd580;
	fma.rn.f64 	%fd605, %fd589, %fd593, %fd581;
	fma.rn.f64 	%fd606, %fd590, %fd593, %fd582;
	fma.rn.f64 	%fd607, %fd587, %fd594, %fd583;
	fma.rn.f64 	%fd608, %fd588, %fd594, %fd584;
	fma.rn.f64 	%fd609, %fd589, %fd594, %fd585;
	fma.rn.f64 	%fd610, %fd590, %fd594, %fd586;
	add.s32 	%r224, %r220, %r203;
	ld.shared.f64 	%fd611, [%r224];
	add.s32 	%r225, %r224, %r7;
	ld.shared.f64 	%fd612, [%r225];
	add.s32 	%r226, %r225, %r7;
	ld.shared.f64 	%fd613, [%r226];
	add.s32 	%r227, %r226, %r7;
	ld.shared.f64 	%fd614, [%r227];
	ld.shared.f64 	%fd615, [%r199+48];
	ld.shared.f64 	%fd616, [%r200+48];
	ld.shared.f64 	%fd617, [%r201+48];
	ld.shared.f64 	%fd618, [%r202+48];
	fma.rn.f64 	%fd619, %fd611, %fd615, %fd595;
	fma.rn.f64 	%fd620, %fd612, %fd615, %fd596;
	fma.rn.f64 	%fd621, %fd613, %fd615, %fd597;
	fma.rn.f64 	%fd622, %fd614, %fd615, %fd598;
	fma.rn.f64 	%fd623, %fd611, %fd616, %fd599;
	fma.rn.f64 	%fd624, %fd612, %fd616, %fd600;
	fma.rn.f64 	%fd625, %fd613, %fd616, %fd601;
	fma.rn.f64 	%fd626, %fd614, %fd616, %fd602;
	fma.rn.f64 	%fd627, %fd611, %fd617, %fd603;
	fma.rn.f64 	%fd628, %fd612, %fd617, %fd604;
	fma.rn.f64 	%fd629, %fd613, %fd617, %fd605;
	fma.rn.f64 	%fd630, %fd614, %fd617, %fd606;
	fma.rn.f64 	%fd631, %fd611, %fd618, %fd607;
	fma.rn.f64 	%fd632, %fd612, %fd618, %fd608;
	fma.rn.f64 	%fd633, %fd613, %fd618, %fd609;
	fma.rn.f64 	%fd634, %fd614, %fd618, %fd610;
	add.s32 	%r228, %r224, %r203;
	ld.shared.f64 	%fd635, [%r228];
	add.s32 	%r229, %r228, %r7;
	ld.shared.f64 	%fd636, [%r229];
	add.s32 	%r230, %r229, %r7;
	ld.shared.f64 	%fd637, [%r230];
	add.s32 	%r231, %r230, %r7;
	ld.shared.f64 	%fd638, [%r231];
	ld.shared.f64 	%fd639, [%r199+56];
	ld.shared.f64 	%fd640, [%r200+56];
	ld.shared.f64 	%fd641, [%r201+56];
	ld.shared.f64 	%fd642, [%r202+56];
	fma.rn.f64 	%fd643, %fd635, %fd639, %fd619;
	fma.rn.f64 	%fd644, %fd636, %fd639, %fd620;
	fma.rn.f64 	%fd645, %fd637, %fd639, %fd621;
	fma.rn.f64 	%fd646, %fd638, %fd639, %fd622;
	fma.rn.f64 	%fd647, %fd635, %fd640, %fd623;
	fma.rn.f64 	%fd648, %fd636, %fd640, %fd624;
	fma.rn.f64 	%fd649, %fd637, %fd640, %fd625;
	fma.rn.f64 	%fd650, %fd638, %fd640, %fd626;
	fma.rn.f64 	%fd651, %fd635, %fd641, %fd627;
	fma.rn.f64 	%fd652, %fd636, %fd641, %fd628;
	fma.rn.f64 	%fd653, %fd637, %fd641, %fd629;
	fma.rn.f64 	%fd654, %fd638, %fd641, %fd630;
	fma.rn.f64 	%fd655, %fd635, %fd642, %fd631;
	fma.rn.f64 	%fd656, %fd636, %fd642, %fd632;
	fma.rn.f64 	%fd657, %fd637, %fd642, %fd633;
	fma.rn.f64 	%fd658, %fd638, %fd642, %fd634;
	add.s32 	%r232, %r228, %r203;
	ld.shared.f64 	%fd659, [%r232];
	add.s32 	%r233, %r232, %r7;
	ld.shared.f64 	%fd660, [%r233];
	add.s32 	%r234, %r233, %r7;
	ld.shared.f64 	%fd661, [%r234];
	add.s32 	%r235, %r234, %r7;
	ld.shared.f64 	%fd662, [%r235];
	ld.shared.f64 	%fd663, [%r199+64];
	ld.shared.f64 	%fd664, [%r200+64];
	ld.shared.f64 	%fd665, [%r201+64];
	ld.shared.f64 	%fd666, [%r202+64];
	fma.rn.f64 	%fd667, %fd659, %fd663, %fd643;
	fma.rn.f64 	%fd668, %fd660, %fd663, %fd644;
	fma.rn.f64 	%fd669, %fd661, %fd663, %fd645;
	fma.rn.f64 	%fd670, %fd662, %fd663, %fd646;
	fma.rn.f64 	%fd671, %fd659, %fd664, %fd647;
	fma.rn.f64 	%fd672, %fd660, %fd664, %fd648;
	fma.rn.f64 	%fd673, %fd661, %fd664, %fd649;
	fma.rn.f64 	%fd674, %fd662, %fd664, %fd650;
	fma.rn.f64 	%fd675, %fd659, %fd665, %fd651;
	fma.rn.f64 	%fd676, %fd660, %fd665, %fd652;
	fma.rn.f64 	%fd677, %fd661, %fd665, %fd653;
	fma.rn.f64 	%fd678, %fd662, %fd665, %fd654;
	fma.rn.f64 	%fd679, %fd659, %fd666, %fd655;
	fma.rn.f64 	%fd680, %fd660, %fd666, %fd656;
	fma.rn.f64 	%fd681, %fd661, %fd666, %fd657;
	fma.rn.f64 	%fd682, %fd662, %fd666, %fd658;
	add.s32 	%r236, %r232, %r203;
	ld.shared.f64 	%fd683, [%r236];
	add.s32 	%r237, %r236, %r7;
	ld.shared.f64 	%fd684, [%r237];
	add.s32 	%r238, %r237, %r7;
	ld.shared.f64 	%fd685, [%r238];
	add.s32 	%r239, %r238, %r7;
	ld.shared.f64 	%fd686, [%r239];
	ld.shared.f64 	%fd687, [%r199+72];
	ld.shared.f64 	%fd688, [%r200+72];
	ld.shared.f64 	%fd689, [%r201+72];
	ld.shared.f64 	%fd690, [%r202+72];
	fma.rn.f64 	%fd691, %fd683, %fd687, %fd667;
	fma.rn.f64 	%fd692, %fd684, %fd687, %fd668;
	fma.rn.f64 	%fd693, %fd685, %fd687, %fd669;
	fma.rn.f64 	%fd694, %fd686, %fd687, %fd670;
	fma.rn.f64 	%fd695, %fd683, %fd688, %fd671;
	fma.rn.f64 	%fd696, %fd684, %fd688, %fd672;
	fma.rn.f64 	%fd697, %fd685, %fd688, %fd673;
	fma.rn.f64 	%fd698, %fd686, %fd688, %fd674;
	fma.rn.f64 	%fd699, %fd683, %fd689, %fd675;
	fma.rn.f64 	%fd700, %fd684, %fd689, %fd676;
	fma.rn.f64 	%fd701, %fd685, %fd689, %fd677;
	fma.rn.f64 	%fd702, %fd686, %fd689, %fd678;
	fma.rn.f64 	%fd703, %fd683, %fd690, %fd679;
	fma.rn.f64 	%fd704, %fd684, %fd690, %fd680;
	fma.rn.f64 	%fd705, %fd685, %fd690, %fd681;
	fma.rn.f64 	%fd706, %fd686, %fd690, %fd682;
	add.s32 	%r240, %r236, %r203;
	ld.shared.f64 	%fd707, [%r240];
	add.s32 	%r241, %r240, %r7;
	ld.shared.f64 	%fd708, [%r241];
	add.s32 	%r242, %r241, %r7;
	ld.shared.f64 	%fd709, [%r242];
	add.s32 	%r243, %r242, %r7;
	ld.shared.f64 	%fd710, [%r243];
	ld.shared.f64 	%fd711, [%r199+80];
	ld.shared.f64 	%fd712, [%r200+80];
	ld.shared.f64 	%fd713, [%r201+80];
	ld.shared.f64 	%fd714, [%r202+80];
	fma.rn.f64 	%fd715, %fd707, %fd711, %fd691;
	fma.rn.f64 	%fd716, %fd708, %fd711, %fd692;
	fma.rn.f64 	%fd717, %fd709, %fd711, %fd693;
	fma.rn.f64 	%fd718, %fd710, %fd711, %fd694;
	fma.rn.f64 	%fd719, %fd707, %fd712, %fd695;
	fma.rn.f64 	%fd720, %fd708, %fd712, %fd696;
	fma.rn.f64 	%fd721, %fd709, %fd712, %fd697;
	fma.rn.f64 	%fd722, %fd710, %fd712, %fd698;
	fma.rn.f64 	%fd723, %fd707, %fd713, %fd699;
	fma.rn.f64 	%fd724, %fd708, %fd713, %fd700;
	fma.rn.f64 	%fd725, %fd709, %fd713, %fd701;
	fma.rn.f64 	%fd726, %fd710, %fd713, %fd702;
	fma.rn.f64 	%fd727, %fd707, %fd714, %fd703;
	fma.rn.f64 	%fd728, %fd708, %fd714, %fd704;
	fma.rn.f64 	%fd729, %fd709, %fd714, %fd705;
	fma.rn.f64 	%fd730, %fd710, %fd714, %fd706;
	add.s32 	%r244, %r240, %r203;
	ld.shared.f64 	%fd731, [%r244];
	add.s32 	%r245, %r244, %r7;
	ld.shared.f64 	%fd732, [%r245];
	add.s32 	%r246, %r245, %r7;
	ld.shared.f64 	%fd733, [%r246];
	add.s32 	%r247, %r246, %r7;
	ld.shared.f64 	%fd734, [%r247];
	ld.shared.f64 	%fd735, [%r199+88];
	ld.shared.f64 	%fd736, [%r200+88];
	ld.shared.f64 	%fd737, [%r201+88];
	ld.shared.f64 	%fd738, [%r202+88];
	fma.rn.f64 	%fd739, %fd731, %fd735, %fd715;
	fma.rn.f64 	%fd740, %fd732, %fd735, %fd716;
	fma.rn.f64 	%fd741, %fd733, %fd735, %fd717;
	fma.rn.f64 	%fd742, %fd734, %fd735, %fd718;
	fma.rn.f64 	%fd743, %fd731, %fd736, %fd719;
	fma.rn.f64 	%fd744, %fd732, %fd736, %fd720;
	fma.rn.f64 	%fd745, %fd733, %fd736, %fd721;
	fma.rn.f64 	%fd746, %fd734, %fd736, %fd722;
	fma.rn.f64 	%fd747, %fd731, %fd737, %fd723;
	fma.rn.f64 	%fd748, %fd732, %fd737, %fd724;
	fma.rn.f64 	%fd749, %fd733, %fd737, %fd725;
	fma.rn.f64 	%fd750, %fd734, %fd737, %fd726;
	fma.rn.f64 	%fd751, %fd731, %fd738, %fd727;
	fma.rn.f64 	%fd752, %fd732, %fd738, %fd728;
	fma.rn.f64 	%fd753, %fd733, %fd738, %fd729;
	fma.rn.f64 	%fd754, %fd734, %fd738, %fd730;
	add.s32 	%r248, %r244, %r203;
	ld.shared.f64 	%fd755, [%r248];
	add.s32 	%r249, %r248, %r7;
	ld.shared.f64 	%fd756, [%r249];
	add.s32 	%r250, %r249, %r7;
	ld.shared.f64 	%fd757, [%r250];
	add.s32 	%r251, %r250, %r7;
	ld.shared.f64 	%fd758, [%r251];
	ld.shared.f64 	%fd759, [%r199+96];
	ld.shared.f64 	%fd760, [%r200+96];
	ld.shared.f64 	%fd761, [%r201+96];
	ld.shared.f64 	%fd762, [%r202+96];
	fma.rn.f64 	%fd763, %fd755, %fd759, %fd739;
	fma.rn.f64 	%fd764, %fd756, %fd759, %fd740;
	fma.rn.f64 	%fd765, %fd757, %fd759, %fd741;
	fma.rn.f64 	%fd766, %fd758, %fd759, %fd742;
	fma.rn.f64 	%fd767, %fd755, %fd760, %fd743;
	fma.rn.f64 	%fd768, %fd756, %fd760, %fd744;
	fma.rn.f64 	%fd769, %fd757, %fd760, %fd745;
	fma.rn.f64 	%fd770, %fd758, %fd760, %fd746;
	fma.rn.f64 	%fd771, %fd755, %fd761, %fd747;
	fma.rn.f64 	%fd772, %fd756, %fd761, %fd748;
	fma.rn.f64 	%fd773, %fd757, %fd761, %fd749;
	fma.rn.f64 	%fd774, %fd758, %fd761, %fd750;
	fma.rn.f64 	%fd775, %fd755, %fd762, %fd751;
	fma.rn.f64 	%fd776, %fd756, %fd762, %fd752;
	fma.rn.f64 	%fd777, %fd757, %fd762, %fd753;
	fma.rn.f64 	%fd778, %fd758, %fd762, %fd754;
	add.s32 	%r252, %r248, %r203;
	ld.shared.f64 	%fd779, [%r252];
	add.s32 	%r253, %r252, %r7;
	ld.shared.f64 	%fd780, [%r253];
	add.s32 	%r254, %r253, %r7;
	ld.shared.f64 	%fd781, [%r254];
	add.s32 	%r255, %r254, %r7;
	ld.shared.f64 	%fd782, [%r255];
	ld.shared.f64 	%fd783, [%r199+104];
	ld.shared.f64 	%fd784, [%r200+104];
	ld.shared.f64 	%fd785, [%r201+104];
	ld.shared.f64 	%fd786, [%r202+104];
	fma.rn.f64 	%fd787, %fd779, %fd783, %fd763;
	fma.rn.f64 	%fd788, %fd780, %fd783, %fd764;
	fma.rn.f64 	%fd789, %fd781, %fd783, %fd765;
	fma.rn.f64 	%fd790, %fd782, %fd783, %fd766;
	fma.rn.f64 	%fd791, %fd779, %fd784, %fd767;
	fma.rn.f64 	%fd792, %fd780, %fd784, %fd768;
	fma.rn.f64 	%fd793, %fd781, %fd784, %fd769;
	fma.rn.f64 	%fd794, %fd782, %fd784, %fd770;
	fma.rn.f64 	%fd795, %fd779, %fd785, %fd771;
	fma.rn.f64 	%fd796, %fd780, %fd785, %fd772;
	fma.rn.f64 	%fd797, %fd781, %fd785, %fd773;
	fma.rn.f64 	%fd798, %fd782, %fd785, %fd774;
	fma.rn.f64 	%fd799, %fd779, %fd786, %fd775;
	fma.rn.f64 	%fd800, %fd780, %fd786, %fd776;
	fma.rn.f64 	%fd801, %fd781, %fd786, %fd777;
	fma.rn.f64 	%fd802, %fd782, %fd786, %fd778;
	add.s32 	%r256, %r252, %r203;
	ld.shared.f64 	%fd803, [%r256];
	add.s32 	%r257, %r256, %r7;
	ld.shared.f64 	%fd804, [%r257];
	add.s32 	%r258, %r257, %r7;
	ld.shared.f64 	%fd805, [%r258];
	add.s32 	%r259, %r258, %r7;
	ld.shared.f64 	%fd806, [%r259];
	ld.shared.f64 	%fd807, [%r199+112];
	ld.shared.f64 	%fd808, [%r200+112];
	ld.shared.f64 	%fd809, [%r201+112];
	ld.shared.f64 	%fd810, [%r202+112];
	fma.rn.f64 	%fd811, %fd803, %fd807, %fd787;
	fma.rn.f64 	%fd812, %fd804, %fd807, %fd788;
	fma.rn.f64 	%fd813, %fd805, %fd807, %fd789;
	fma.rn.f64 	%fd814, %fd806, %fd807, %fd790;
	fma.rn.f64 	%fd815, %fd803, %fd808, %fd791;
	fma.rn.f64 	%fd816, %fd804, %fd808, %fd792;
	fma.rn.f64 	%fd817, %fd805, %fd808, %fd793;
	fma.rn.f64 	%fd818, %fd806, %fd808, %fd794;
	fma.rn.f64 	%fd819, %fd803, %fd809, %fd795;
	fma.rn.f64 	%fd820, %fd804, %fd809, %fd796;
	fma.rn.f64 	%fd821, %fd805, %fd809, %fd797;
	fma.rn.f64 	%fd822, %fd806, %fd809, %fd798;
	fma.rn.f64 	%fd823, %fd803, %fd810, %fd799;
	fma.rn.f64 	%fd824, %fd804, %fd810, %fd800;
	fma.rn.f64 	%fd825, %fd805, %fd810, %fd801;
	fma.rn.f64 	%fd826, %fd806, %fd810, %fd802;
	add.s32 	%r260, %r256, %r203;
	ld.shared.f64 	%fd827, [%r260];
	add.s32 	%r261, %r260, %r7;
	ld.shared.f64 	%fd828, [%r261];
	add.s32 	%r262, %r261, %r7;
	ld.shared.f64 	%fd829, [%r262];
	add.s32 	%r263, %r262, %r7;
	ld.shared.f64 	%fd830, [%r263];
	ld.shared.f64 	%fd831, [%r199+120];
	ld.shared.f64 	%fd832, [%r200+120];
	ld.shared.f64 	%fd833, [%r201+120];
	ld.shared.f64 	%fd834, [%r202+120];
	fma.rn.f64 	%fd882, %fd827, %fd831, %fd811;
	fma.rn.f64 	%fd881, %fd828, %fd831, %fd812;
	fma.rn.f64 	%fd880, %fd829, %fd831, %fd813;
	fma.rn.f64 	%fd879, %fd830, %fd831, %fd814;
	fma.rn.f64 	%fd878, %fd827, %fd832, %fd815;
	fma.rn.f64 	%fd877, %fd828, %fd832, %fd816;
	fma.rn.f64 	%fd876, %fd829, %fd832, %fd817;
	fma.rn.f64 	%fd875, %fd830, %fd832, %fd818;
	fma.rn.f64 	%fd874, %fd827, %fd833, %fd819;
	fma.rn.f64 	%fd873, %fd828, %fd833, %fd820;
	fma.rn.f64 	%fd872, %fd829, %fd833, %fd821;
	fma.rn.f64 	%fd871, %fd830, %fd833, %fd822;
	fma.rn.f64 	%fd870, %fd827, %fd834, %fd823;
	fma.rn.f64 	%fd869, %fd828, %fd834, %fd824;
	fma.rn.f64 	%fd868, %fd829, %fd834, %fd825;
	fma.rn.f64 	%fd867, %fd830, %fd834, %fd826;
	bar.sync 	0;
	add.s32 	%r296, %r296, 2;
	setp.ne.s32 	%p2, %r296, 5;
	@%p2 bra 	$L__BB0_3;
	add.s32 	%r292, %r292, 1;
	setp.eq.s32 	%p3, %r292, %r2;
	@%p3 bra 	$L__BB0_5;
	bra.uni 	$L__BB0_2;
$L__BB0_5:
	ld.global.u32 	%r295, [%rd1+8];
	ld.global.u32 	%r294, [%rd1+28];
	ld.global.u32 	%r293, [%rd1+24];
$L__BB0_6:
	ld.param.u64 	%rd74, [_Z16matMulBlockwise3PdS_S_P10matrixData_param_2];
	mov.u32 	%r264, %ctaid.y;
	mul.lo.s32 	%r265, %r295, %r264;
	ld.global.u32 	%r266, [%rd1+4];
	mov.u32 	%r267, %ctaid.x;
	ld.global.u32 	%r268, [%rd1+12];
	mov.u32 	%r269, %tid.x;
	mad.lo.s32 	%r270, %r265, %r266, %r269;
	mad.lo.s32 	%r271, %r268, %r267, %r270;
	mov.u32 	%r272, %tid.y;
	cvta.to.global.u64 	%rd40, %rd74;
	mad.lo.s32 	%r273, %r272, %r266, %r271;
	mul.wide.u32 	%rd41, %r273, 8;
	add.s64 	%rd42, %rd40, %rd41;
	st.global.f64 	[%rd42], %fd882;
	add.s32 	%r274, %r273, %r294;
	mul.wide.u32 	%rd43, %r274, 8;
	add.s64 	%rd44, %rd40, %rd43;
	st.global.f64 	[%rd44], %fd881;
	add.s32 	%r275, %r274, %r294;
	mul.wide.u32 	%rd45, %r275, 8;
	add.s64 	%rd46, %rd40, %rd45;
	st.global.f64 	[%rd46], %fd880;
	add.s32 	%r276, %r275, %r294;
	mul.wide.u32 	%rd47, %r276, 8;
	add.s64 	%rd48, %rd40, %rd47;
	st.global.f64 	[%rd48], %fd879;
	add.s32 	%r277, %r293, %r272;
	mad.lo.s32 	%r278, %r277, %r266, %r271;
	mul.wide.u32 	%rd49, %r278, 8;
	add.s64 	%rd50, %rd40, %rd49;
	st.global.f64 	[%rd50], %fd878;
	add.s32 	%r279, %r278, %r294;
	mul.wide.u32 	%rd51, %r279, 8;
	add.s64 	%rd52, %rd40, %rd51;
	st.global.f64 	[%rd52], %fd877;
	add.s32 	%r280, %r279, %r294;
	mul.wide.u32 	%rd53, %r280, 8;
	add.s64 	%rd54, %rd40, %rd53;
	st.global.f64 	[%rd54], %fd876;
	add.s32 	%r281, %r280, %r294;
	mul.wide.u32 	%rd55, %r281, 8;
	add.s64 	%rd56, %rd40, %rd55;
	st.global.f64 	[%rd56], %fd875;
	add.s32 	%r282, %r277, %r293;
	mad.lo.s32 	%r283, %r282, %r266, %r271;
	mul.wide.u32 	%rd57, %r283, 8;
	add.s64 	%rd58, %rd40, %rd57;
	st.global.f64 	[%rd58], %fd874;
	add.s32 	%r284, %r283, %r294;
	mul.wide.u32 	%rd59, %r284, 8;
	add.s64 	%rd60, %rd40, %rd59;
	st.global.f64 	[%rd60], %fd873;
	add.s32 	%r285, %r284, %r294;
	mul.wide.u32 	%rd61, %r285, 8;
	add.s64 	%rd62, %rd40, %rd61;
	st.global.f64 	[%rd62], %fd872;
	add.s32 	%r286, %r285, %r294;
	mul.wide.u32 	%rd63, %r286, 8;
	add.s64 	%rd64, %rd40, %rd63;
	st.global.f64 	[%rd64], %fd871;
	add.s32 	%r287, %r282, %r293;
	mad.lo.s32 	%r288, %r287, %r266, %r271;
	mul.wide.u32 	%rd65, %r288, 8;
	add.s64 	%rd66, %rd40, %rd65;
	st.global.f64 	[%rd66], %fd870;
	add.s32 	%r289, %r288, %r294;
	mul.wide.u32 	%rd67, %r289, 8;
	add.s64 	%rd68, %rd40, %rd67;
	st.global.f64 	[%rd68], %fd869;
	add.s32 	%r290, %r289, %r294;
	mul.wide.u32 	%rd69, %r290, 8;
	add.s64 	%rd70, %rd40, %rd69;
	st.global.f64 	[%rd70], %fd868;
	add.s32 	%r291, %r290, %r294;
	mul.wide.u32 	%rd71, %r291, 8;
	add.s64 	%rd72, %rd40, %rd71;
	st.global.f64 	[%rd72], %fd867;
	ret;

}
	// .globl	_Z16matMulBlockwise2PdS_S_P10matrixData
.visible .entry _Z16matMulBlockwise2PdS_S_P10matrixData(
	.param .u64 .ptr .align 1 _Z16matMulBlockwise2PdS_S_P10matrixData_param_0,
	.param .u64 .ptr .align 1 _Z16matMulBlockwise2PdS_S_P10matrixData_param_1,
	.param .u64 .ptr .align 1 _Z16matMulBlockwise2PdS_S_P10matrixData_param_2,
	.param .u64 .ptr .align 1 _Z16matMulBlockwise2PdS_S_P10matrixData_param_3
)
{
	.reg .pred 	%p<7>;
	.reg .b32 	%r<212>;
	.reg .b64 	%rd<58>;
	.reg .b64 	%fd<659>;

	ld.param.u64 	%rd4, [_Z16matMulBlockwise2PdS_S_P10matrixData_param_0];
	ld.param.u64 	%rd5, [_Z16matMulBlockwise2PdS_S_P10matrixData_param_1];
	ld.param.u64 	%rd6, [_Z16matMulBlockwise2PdS_S_P10matrixData_param_3];
	cvta.to.global.u64 	%rd1, %rd4;
	cvta.to.global.u64 	%rd2, %rd5;
	cvta.to.global.u64 	%rd7, %rd6;
	ld.global.u32 	%r1, [%rd7+16];
	ld.global.u32 	%r2, [%rd7+20];
	ld.global.u32 	%r47, [%rd7];
	ld.global.u32 	%r3, [%rd7+4];
	ld.global.u32 	%r4, [%rd7+24];
	ld.global.u32 	%r5, [%rd7+28];
	div.s32 	%r6, %r47, %r1;
	setp.lt.s32 	%p1, %r6, 1;
	mov.f64 	%fd627, 0d0000000000000000;
	mov.f64 	%fd628, %fd627;
	mov.f64 	%fd629, %fd627;
	mov.f64 	%fd630, %fd627;
	mov.f64 	%fd631, %fd627;
	mov.f64 	%fd632, %fd627;
	mov.f64 	%fd633, %fd627;
	mov.f64 	%fd634, %fd627;
	@%p1 bra 	$L__BB1_11;
	mul.lo.s32 	%r49, %r5, %r4;
	mul.lo.s32 	%r7, %r3, %r1;
	mov.u32 	%r8, %tid.y;
	mov.u32 	%r9, %tid.x;
	mad.lo.s32 	%r50, %r5, %r8, %r9;
	shl.b32 	%r51, %r50, 3;
	mov.u32 	%r52, smem;
	add.s32 	%r10, %r52, %r51;
	shl.b32 	%r20, %r49, 3;
	add.s32 	%r11, %r10, %r20;
	shl.b32 	%r12, %r49, 1;
	add.s32 	%r13, %r11, %r20;
	add.s32 	%r14, %r13, %r20;
	shl.b32 	%r15, %r9, 3;
	shl.b32 	%r16, %r5, 3;
	shl.b32 	%r53, %r4, 3;
	add.s32 	%r54, %r53, 24;
	mad.lo.s32 	%r17, %r5, %r54, %r15;
	add.s32 	%r55, %r53, 16;
	mad.lo.s32 	%r18, %r5, %r55, %r15;
	add.s32 	%r56, %r53, 8;
	mad.lo.s32 	%r19, %r5, %r56, %r15;
	shl.b32 	%r57, %r49, 4;
	shl.b32 	%r58, %r8, 3;
	add.s32 	%r21, %r57, %r58;
	mul.lo.s32 	%r59, %r4, 24;
	add.s32 	%r60, %r59, 24;
	mad.lo.s32 	%r22, %r5, %r60, %r58;
	add.s32 	%r61, %r59, 16;
	mad.lo.s32 	%r23, %r5, %r61, %r58;
	add.s32 	%r62, %r59, 8;
	mad.lo.s32 	%r24, %r5, %r62, %r58;
	mad.lo.s32 	%r25, %r49, 24, %r58;
	shl.b32 	%r63, %r4, 4;
	add.s32 	%r64, %r63, 24;
	mad.lo.s32 	%r65, %r5, %r64, %r58;
	add.s32 	%r26, %r65, 256;
	or.b32  	%r66, %r63, 8;
	mad.lo.s32 	%r67, %r5, %r66, %r58;
	add.s32 	%r27, %r67, 448;
	add.s32 	%r68, %r63, 16;
	mad.lo.s32 	%r69, %r5, %r68, %r58;
	add.s32 	%r28, %r69, 448;
	mov.b32 	%r206, 0;
	mov.f64 	%fd627, 0d0000000000000000;
$L__BB1_2:
	mov.u32 	%r72, %ctaid.x;
	mad.lo.s32 	%r73, %r3, %r8, %r9;
	mad.lo.s32 	%r74, %r2, %r72, %r73;
	mad.lo.s32 	%r75, %r7, %r206, %r74;
	mov.u32 	%r76, %ctaid.y;
	mad.lo.s32 	%r77, %r3, %r9, %r8;
	mad.lo.s32 	%r78, %r7, %r76, %r77;
	mad.lo.s32 	%r79, %r206, %r2, %r78;
	mul.wide.u32 	%rd8, %r75, 8;
	add.s64 	%rd9, %rd2, %rd8;
	ld.global.nc.f64 	%fd83, [%rd9];
	st.shared.f64 	[%r10], %fd83;
	mad.lo.s32 	%r30, %r4, %r3, %r75;
	mul.wide.u32 	%rd10, %r30, 8;
	add.s64 	%rd11, %rd2, %rd10;
	ld.global.nc.f64 	%fd84, [%rd11];
	st.shared.f64 	[%r11], %fd84;
	mul.wide.u32 	%rd12, %r79, 8;
	add.s64 	%rd13, %rd1, %rd12;
	ld.global.nc.f64 	%fd85, [%rd13];
	st.shared.f64 	[%r13], %fd85;
	add.s32 	%r31, %r79, %r4;
	mul.wide.u32 	%rd14, %r31, 8;
	add.s64 	%rd15, %rd1, %rd14;
	ld.global.nc.f64 	%fd86, [%rd15];
	st.shared.f64 	[%r14], %fd86;
	bar.sync 	0;
	mov.b32 	%r208, 0;
	mov.u32 	%r207, smem;
$L__BB1_3:
	.pragma "nounroll";
	add.s32 	%r80, %r207, %r15;
	ld.shared.f64 	%fd87, [%r80];
	add.s32 	%r81, %r20, %r15;
	add.s32 	%r82, %r207, %r81;
	ld.shared.f64 	%fd88, [%r82];
	add.s32 	%r83, %r207, %r21;
	ld.shared.f64 	%fd89, [%r83];
	fma.rn.f64 	%fd90, %fd87, %fd89, %fd634;
	ld.shared.f64 	%fd91, [%r83+64];
	fma.rn.f64 	%fd92, %fd87, %fd91, %fd633;
	ld.shared.f64 	%fd93, [%r83+128];
	fma.rn.f64 	%fd94, %fd87, %fd93, %fd632;
	ld.shared.f64 	%fd95, [%r83+192];
	fma.rn.f64 	%fd96, %fd87, %fd95, %fd631;
	ld.shared.f64 	%fd97, [%r83+256];
	fma.rn.f64 	%fd98, %fd87, %fd97, %fd630;
	ld.shared.f64 	%fd99, [%r83+320];
	fma.rn.f64 	%fd100, %fd87, %fd99, %fd629;
	ld.shared.f64 	%fd101, [%r83+384];
	fma.rn.f64 	%fd102, %fd87, %fd101, %fd628;
	ld.shared.f64 	%fd103, [%r83+448];
	fma.rn.f64 	%fd104, %fd87, %fd103, %fd627;
	add.s32 	%r84, %r207, %r25;
	ld.shared.f64 	%fd105, [%r84];
	fma.rn.f64 	%fd106, %fd88, %fd105, %fd90;
	ld.shared.f64 	%fd107, [%r84+64];
	fma.rn.f64 	%fd108, %fd88, %fd107, %fd92;
	ld.shared.f64 	%fd109, [%r84+128];
	fma.rn.f64 	%fd110, %fd88, %fd109, %fd94;
	ld.shared.f64 	%fd111, [%r84+192];
	fma.rn.f64 	%fd112, %fd88, %fd111, %fd96;
	ld.shared.f64 	%fd113, [%r84+256];
	fma.rn.f64 	%fd114, %fd88, %fd113, %fd98;
	ld.shared.f64 	%fd115, [%r84+320];
	fma.rn.f64 	%fd116, %fd88, %fd115, %fd100;
	ld.shared.f64 	%fd117, [%r84+384];
	fma.rn.f64 	%fd118, %fd88, %fd117, %fd102;
	ld.shared.f64 	%fd119, [%r84+448];
	fma.rn.f64 	%fd120, %fd88, %fd119, %fd104;
	add.s32 	%r85, %r15, %r16;
	add.s32 	%r86, %r207, %r85;
	ld.shared.f64 	%fd121, [%r86];
	add.s32 	%r87, %r207, %r19;
	ld.shared.f64 	%fd122, [%r87];
	add.s32 	%r88, %r207, %r27;
	ld.shared.f64 	%fd123, [%r88+-448];
	fma.rn.f64 	%fd124, %fd121, %fd123, %fd106;
	ld.shared.f64 	%fd125, [%r88+-384];
	fma.rn.f64 	%fd126, %fd121, %fd125, %fd108;
	ld.shared.f64 	%fd127, [%r88+-320];
	fma.rn.f64 	%fd128, %fd121, %fd127, %fd110;
	ld.shared.f64 	%fd129, [%r88+-256];
	fma.rn.f64 	%fd130, %fd121, %fd129, %fd112;
	ld.shared.f64 	%fd131, [%r88+-192];
	fma.rn.f64 	%fd132, %fd121, %fd131, %fd114;
	ld.shared.f64 	%fd133, [%r88+-128];
	fma.rn.f64 	%fd134, %fd121, %fd133, %fd116;
	ld.shared.f64 	%fd135, [%r88+-64];
	fma.rn.f64 	%fd136, %fd121, %fd135, %fd118;
	ld.shared.f64 	%fd137, [%r88];
	fma.rn.f64 	%fd138, %fd121, %fd137, %fd120;
	add.s32 	%r89, %r207, %r24;
	ld.shared.f64 	%fd139, [%r89];
	fma.rn.f64 	%fd140, %fd122, %fd139, %fd124;
	ld.shared.f64 	%fd141, [%r89+64];
	fma.rn.f64 	%fd142, %fd122, %fd141, %fd126;
	ld.shared.f64 	%fd143, [%r89+128];
	fma.rn.f64 	%fd144, %fd122, %fd143, %fd128;
	ld.shared.f64 	%fd145, [%r89+192];
	fma.rn.f64 	%fd146, %fd122, %fd145, %fd130;
	ld.shared.f64 	%fd147, [%r89+256];
	fma.rn.f64 	%fd148, %fd122, %fd147, %fd132;
	ld.shared.f64 	%fd149, [%r89+320];
	fma.rn.f64 	%fd150, %fd122, %fd149, %fd134;
	ld.shared.f64 	%fd151, [%r89+384];
	fma.rn.f64 	%fd152, %fd122, %fd151, %fd136;
	ld.shared.f64 	%fd153, [%r89+448];
	fma.rn.f64 	%fd154, %fd122, %fd153, %fd138;
	shl.b32 	%r90, %r5, 4;
	add.s32 	%r91, %r90, %r15;
	add.s32 	%r92, %r207, %r91;
	ld.shared.f64 	%fd155, [%r92];
	add.s32 	%r93, %r207, %r18;
	ld.shared.f64 	%fd156, [%r93];
	add.s32 	%r94, %r207, %r28;
	ld.shared.f64 	%fd157, [%r94+-448];
	fma.rn.f64 	%fd158, %fd155, %fd157, %fd140;
	ld.shared.f64 	%fd159, [%r94+-384];
	fma.rn.f64 	%fd160, %fd155, %fd159, %fd142;
	ld.shared.f64 	%fd161, [%r94+-320];
	fma.rn.f64 	%fd162, %fd155, %fd161, %fd144;
	ld.shared.f64 	%fd163, [%r94+-256];
	fma.rn.f64 	%fd164, %fd155, %fd163, %fd146;
	ld.shared.f64 	%fd165, [%r94+-192];
	fma.rn.f64 	%fd166, %fd155, %fd165, %fd148;
	ld.shared.f64 	%fd167, [%r94+-128];
	fma.rn.f64 	%fd168, %fd155, %fd167, %fd150;
	ld.shared.f64 	%fd169, [%r94+-64];
	fma.rn.f64 	%fd170, %fd155, %fd169, %fd152;
	ld.shared.f64 	%fd171, [%r94];
	fma.rn.f64 	%fd172, %fd155, %fd171, %fd154;
	add.s32 	%r95, %r207, %r23;
	ld.shared.f64 	%fd173, [%r95];
	fma.rn.f64 	%fd174, %fd156, %fd173, %fd158;
	ld.shared.f64 	%fd175, [%r95+64];
	fma.rn.f64 	%fd176, %fd156, %fd175, %fd160;
	ld.shared.f64 	%fd177, [%r95+128];
	fma.rn.f64 	%fd178, %fd156, %fd177, %fd162;
	ld.shared.f64 	%fd179, [%r95+192];
	fma.rn.f64 	%fd180, %fd156, %fd179, %fd164;
	ld.shared.f64 	%fd181, [%r95+256];
	fma.rn.f64 	%fd182, %fd156, %fd181, %fd166;
	ld.shared.f64 	%fd183, [%r95+320];
	fma.rn.f64 	%fd184, %fd156, %fd183, %fd168;
	ld.shared.f64 	%fd185, [%r95+384];
	fma.rn.f64 	%fd186, %fd156, %fd185, %fd170;
	ld.shared.f64 	%fd187, [%r95+448];
	fma.rn.f64 	%fd188, %fd156, %fd187, %fd172;
	mad.lo.s32 	%r96, %r5, 24, %r15;
	add.s32 	%r97, %r207, %r96;
	ld.shared.f64 	%fd189, [%r97];
	add.s32 	%r98, %r207, %r17;
	ld.shared.f64 	%fd190, [%r98];
	add.s32 	%r99, %r207, %r26;
	ld.shared.f64 	%fd191, [%r99+-256];
	fma.rn.f64 	%fd192, %fd189, %fd191, %fd174;
	ld.shared.f64 	%fd193, [%r99+-192];
	fma.rn.f64 	%fd194, %fd189, %fd193, %fd176;
	ld.shared.f64 	%fd195, [%r99+-128];
	fma.rn.f64 	%fd196, %fd189, %fd195, %fd178;
	ld.shared.f64 	%fd197, [%r99+-64];
	fma.rn.f64 	%fd198, %fd189, %fd197, %fd180;
	ld.shared.f64 	%fd199, [%r99];
	fma.rn.f64 	%fd200, %fd189, %fd199, %fd182;
	ld.shared.f64 	%fd201, [%r99+64];
	fma.rn.f64 	%fd202, %fd189, %fd201, %fd184;
	ld.shared.f64 	%fd203, [%r99+128];
	fma.rn.f64 	%fd204, %fd189, %fd203, %fd186;
	ld.shared.f64 	%fd205, [%r99+192];
	fma.rn.f64 	%fd206, %fd189, %fd205, %fd188;
	add.s32 	%r100, %r207, %r22;
	ld.shared.f64 	%fd207, [%r100];
	fma.rn.f64 	%fd634, %fd190, %fd207, %fd192;
	ld.shared.f64 	%fd208, [%r100+64];
	fma.rn.f64 	%fd633, %fd190, %fd208, %fd194;
	ld.shared.f64 	%fd209, [%r100+128];
	fma.rn.f64 	%fd632, %fd190, %fd209, %fd196;
	ld.shared.f64 	%fd210, [%r100+192];
	fma.rn.f64 	%fd631, %fd190, %fd210, %fd198;
	ld.shared.f64 	%fd211, [%r100+256];
	fma.rn.f64 	%fd630, %fd190, %fd211, %fd200;
	ld.shared.f64 	%fd212, [%r100+320];
	fma.rn.f64 	%fd629, %fd190, %fd212, %fd202;
	ld.shared.f64 	%fd213, [%r100+384];
	fma.rn.f64 	%fd628, %fd190, %fd213, %fd204;
	ld.shared.f64 	%fd214, [%r100+448];
	fma.rn.f64 	%fd627, %fd190, %fd214, %fd206;
	add.s32 	%r208, %r208, 4;
	shl.b32 	%r101, %r5, 5;
	add.s32 	%r207, %r207, %r101;
	setp.ne.s32 	%p2, %r208, 8;
	@%p2 bra 	$L__BB1_3;
	bar.sync 	0;
	mul.lo.s32 	%r103, %r4, %r3;
	add.s32 	%r104, %r30, %r103;
	mul.wide.u32 	%rd16, %r104, 8;
	add.s64 	%rd17, %rd2, %rd16;
	ld.global.nc.f64 	%fd215, [%rd17];
	st.shared.f64 	[%r10], %fd215;
	add.s32 	%r36, %r104, %r103;
	mul.wide.u32 	%rd18, %r36, 8;
	add.s64 	%rd19, %rd2, %rd18;
	ld.global.nc.f64 	%fd216, [%rd19];
	st.shared.f64 	[%r11], %fd216;
	add.s32 	%r105, %r31, %r4;
	mul.wide.u32 	%rd20, %r105, 8;
	add.s64 	%rd21, %rd1, %rd20;
	ld.global.nc.f64 	%fd217, [%rd21];
	st.shared.f64 	[%r13], %fd217;
	add.s32 	%r37, %r105, %r4;
	mul.wide.u32 	%rd22, %r37, 8;
	add.s64 	%rd23, %rd1, %rd22;
	ld.global.nc.f64 	%fd218, [%rd23];
	st.shared.f64 	[%r14], %fd218;
	bar.sync 	0;
	mov.b32 	%r209, 0;
$L__BB1_5:
	.pragma "nounroll";
	mul.lo.s32 	%r106, %r209, %r5;
	add.s32 	%r107, %r106, %r9;
	shl.b32 	%r108, %r107, 3;
	mov.u32 	%r109, smem;
	add.s32 	%r110, %r109, %r108;
	ld.shared.f64 	%fd219, [%r110];
	add.s32 	%r111, %r110, %r20;
	ld.shared.f64 	%fd220, [%r111];
	add.s32 	%r112, %r106, %r12;
	add.s32 	%r113, %r112, %r8;
	shl.b32 	%r114, %r113, 3;
	add.s32 	%r115, %r109, %r114;
	ld.shared.f64 	%fd221, [%r115];
	fma.rn.f64 	%fd222, %fd219, %fd221, %fd634;
	ld.shared.f64 	%fd223, [%r115+64];
	fma.rn.f64 	%fd224, %fd219, %fd223, %fd633;
	ld.shared.f64 	%fd225, [%r115+128];
	fma.rn.f64 	%fd226, %fd219, %fd225, %fd632;
	ld.shared.f64 	%fd227, [%r115+192];
	fma.rn.f64 	%fd228, %fd219, %fd227, %fd631;
	ld.shared.f64 	%fd229, [%r115+256];
	fma.rn.f64 	%fd230, %fd219, %fd229, %fd630;
	ld.shared.f64 	%fd231, [%r115+320];
	fma.rn.f64 	%fd232, %fd219, %fd231, %fd629;
	ld.shared.f64 	%fd233, [%r115+384];
	fma.rn.f64 	%fd234, %fd219, %fd233, %fd628;
	ld.shared.f64 	%fd235, [%r115+448];
	fma.rn.f64 	%fd236, %fd219, %fd235, %fd627;
	add.s32 	%r116, %r115, %r20;
	ld.shared.f64 	%fd237, [%r116];
	fma.rn.f64 	%fd238, %fd220, %fd237, %fd222;
	ld.shared.f64 	%fd239, [%r116+64];
	fma.rn.f64 	%fd240, %fd220, %fd239, %fd224;
	ld.shared.f64 	%fd241, [%r116+128];
	fma.rn.f64 	%fd242, %fd220, %fd241, %fd226;
	ld.shared.f64 	%fd243, [%r116+192];
	fma.rn.f64 	%fd244, %fd220, %fd243, %fd228;
	ld.shared.f64 	%fd245, [%r116+256];
	fma.rn.f64 	%fd246, %fd220, %fd245, %fd230;
	ld.shared.f64 	%fd247, [%r116+320];
	fma.rn.f64 	%fd248, %fd220, %fd247, %fd232;
	ld.shared.f64 	%fd249, [%r116+384];
	fma.rn.f64 	%fd250, %fd220, %fd249, %fd234;
	ld.shared.f64 	%fd251, [%r116+448];
	fma.rn.f64 	%fd252, %fd220, %fd251, %fd236;
	add.s32 	%r117, %r110, %r16;
	ld.shared.f64 	%fd253, [%r117];
	add.s32 	%r118, %r111, %r16;
	ld.shared.f64 	%fd254, [%r118];
	add.s32 	%r119, %r115, %r16;
	ld.shared.f64 	%fd255, [%r119];
	fma.rn.f64 	%fd256, %fd253, %fd255, %fd238;
	ld.shared.f64 	%fd257, [%r119+64];
	fma.rn.f64 	%fd258, %fd253, %fd257, %fd240;
	ld.shared.f64 	%fd259, [%r119+128];
	fma.rn.f64 	%fd260, %fd253, %fd259, %fd242;
	ld.shared.f64 	%fd261, [%r119+192];
	fma.rn.f64 	%fd262, %fd253, %fd261, %fd244;
	ld.shared.f64 	%fd263, [%r119+256];
	fma.rn.f64 	%fd264, %fd253, %fd263, %fd246;
	ld.shared.f64 	%fd265, [%r119+320];
	fma.rn.f64 	%fd266, %fd253, %fd265, %fd248;
	ld.shared.f64 	%fd267, [%r119+384];
	fma.rn.f64 	%fd268, %fd253, %fd267, %fd250;
	ld.shared.f64 	%fd269, [%r119+448];
	fma.rn.f64 	%fd270, %fd253, %fd269, %fd252;
	add.s32 	%r120, %r116, %r16;
	ld.shared.f64 	%fd271, [%r120];
	fma.rn.f64 	%fd272, %fd254, %fd271, %fd256;
	ld.shared.f64 	%fd273, [%r120+64];
	fma.rn.f64 	%fd274, %fd254, %fd273, %fd258;
	ld.shared.f64 	%fd275, [%r120+128];
	fma.rn.f64 	%fd276, %fd254, %fd275, %fd260;
	ld.shared.f64 	%fd277, [%r120+192];
	fma.rn.f64 	%fd278, %fd254, %fd277, %fd262;
	ld.shared.f64 	%fd279, [%r120+256];
	fma.rn.f64 	%fd280, %fd254, %fd279, %fd264;
	ld.shared.f64 	%fd281, [%r120+320];
	fma.rn.f64 	%fd282, %fd254, %fd281, %fd266;
	ld.shared.f64 	%fd283, [%r120+384];
	fma.rn.f64 	%fd284, %fd254, %fd283, %fd268;
	ld.shared.f64 	%fd285, [%r120+448];
	fma.rn.f64 	%fd286, %fd254, %fd285, %fd270;
	add.s32 	%r121, %r117, %r16;
	ld.shared.f64 	%fd287, [%r121];
	add.s32 	%r122, %r118, %r16;
	ld.shared.f64 	%fd288, [%r122];
	add.s32 	%r123, %r119, %r16;
	ld.shared.f64 	%fd289, [%r123];
	fma.rn.f64 	%fd290, %fd287, %fd289, %fd272;
	ld.shared.f64 	%fd291, [%r123+64];
	fma.rn.f64 	%fd292, %fd287, %fd291, %fd274;
	ld.shared.f64 	%fd293, [%r123+128];
	fma.rn.f64 	%fd294, %fd287, %fd293, %fd276;
	ld.shared.f64 	%fd295, [%r123+192];
	fma.rn.f64 	%fd296, %fd287, %fd295, %fd278;
	ld.shared.f64 	%fd297, [%r123+256];
	fma.rn.f64 	%fd298, %fd287, %fd297, %fd280;
	ld.shared.f64 	%fd299, [%r123+320];
	fma.rn.f64 	%fd300, %fd287, %fd299, %fd282;
	ld.shared.f64 	%fd301, [%r123+384];
	fma.rn.f64 	%fd302, %fd287, %fd301, %fd284;
	ld.shared.f64 	%fd303, [%r123+448];
	fma.rn.f64 	%fd304, %fd287, %fd303, %fd286;
	add.s32 	%r124, %r120, %r16;
	ld.shared.f64 	%fd305, [%r124];
	fma.rn.f64 	%fd306, %fd288, %fd305, %fd290;
	ld.shared.f64 	%fd307, [%r124+64];
	fma.rn.f64 	%fd308, %fd288, %fd307, %fd292;
	ld.shared.f64 	%fd309, [%r124+128];
	fma.rn.f64 	%fd310, %fd288, %fd309, %fd294;
	ld.shared.f64 	%fd311, [%r124+192];
	fma.rn.f64 	%fd312, %fd288, %fd311, %fd296;
	ld.shared.f64 	%fd313, [%r124+256];
	fma.rn.f64 	%fd314, %fd288, %fd313, %fd298;
	ld.shared.f64 	%fd315, [%r124+320];
	fma.rn.f64 	%fd316, %fd288, %fd315, %fd300;
	ld.shared.f64 	%fd317, [%r124+384];
	fma.rn.f64 	%fd318, %fd288, %fd317, %fd302;
	ld.shared.f64 	%fd319, [%r124+448];
	fma.rn.f64 	%fd320, %fd288, %fd319, %fd304;
	add.s32 	%r125, %r121, %r16;
	ld.shared.f64 	%fd321, [%r125];
	add.s32 	%r126, %r122, %r16;
	ld.shared.f64 	%fd322, [%r126];
	add.s32 	%r127, %r123, %r16;
	ld.shared.f64 	%fd323, [%r127];
	fma.rn.f64 	%fd324, %fd321, %fd323, %fd306;
	ld.shared.f64 	%fd325, [%r127+64];
	fma.rn.f64 	%fd326, %fd321, %fd325, %fd308;
	ld.shared.f64 	%fd327, [%r127+128];
	fma.rn.f64 	%fd328, %fd321, %fd327, %fd310;
	ld.shared.f64 	%fd329, [%r127+192];
	fma.rn.f64 	%fd330, %fd321, %fd329, %fd312;
	ld.shared.f64 	%fd331, [%r127+256];
	fma.rn.f64 	%fd332, %fd321, %fd331, %fd314;
	ld.shared.f64 	%fd333, [%r127+320];
	fma.rn.f64 	%fd334, %fd321, %fd333, %fd316;
	ld.shared.f64 	%fd335, [%r127+384];
	fma.rn.f64 	%fd336, %fd321, %fd335, %fd318;
	ld.shared.f64 	%fd337, [%r127+448];
	fma.rn.f64 	%fd338, %fd321, %fd337, %fd320;
	add.s32 	%r128, %r124, %r16;
	ld.shared.f64 	%fd339, [%r128];
	fma.rn.f64 	%fd634, %fd322, %fd339, %fd324;
	ld.shared.f64 	%fd340, [%r128+64];
	fma.rn.f64 	%fd633, %fd322, %fd340, %fd326;
	ld.shared.f64 	%fd341, [%r128+128];
	fma.rn.f64 	%fd632, %fd322, %fd341, %fd328;
	ld.shared.f64 	%fd342, [%r128+192];
	fma.rn.f64 	%fd631, %fd322, %fd342, %fd330;
	ld.shared.f64 	%fd343, [%r128+256];
	fma.rn.f64 	%fd630, %fd322, %fd343, %fd332;
	ld.shared.f64 	%fd344, [%r128+320];
	fma.rn.f64 	%fd629, %fd322, %fd344, %fd334;
	ld.shared.f64 	%fd345, [%r128+384];
	fma.rn.f64 	%fd628, %fd322, %fd345, %fd336;
	ld.shared.f64 	%fd346, [%r128+448];
	fma.rn.f64 	%fd627, %fd322, %fd346, %fd338;
	add.s32 	%r209, %r209, 4;
	setp.ne.s32 	%p3, %r209, 8;
	@%p3 bra 	$L__BB1_5;
	bar.sync 	0;
	mul.lo.s32 	%r130, %r4, %r3;
	add.s32 	%r131, %r36, %r130;
	mul.wide.u32 	%rd24, %r131, 8;
	add.s64 	%rd25, %rd2, %rd24;
	ld.global.nc.f64 	%fd347, [%rd25];
	st.shared.f64 	[%r10], %fd347;
	add.s32 	%r40, %r131, %r130;
	mul.wide.u32 	%rd26, %r40, 8;
	add.s64 	%rd27, %rd2, %rd26;
	ld.global.nc.f64 	%fd348, [%rd27];
	st.shared.f64 	[%r11], %fd348;
	add.s32 	%r132, %r37, %r4;
	mul.wide.u32 	%rd28, %r132, 8;
	add.s64 	%rd29, %rd1, %rd28;
	ld.global.nc.f64 	%fd349, [%rd29];
	st.shared.f64 	[%r13], %fd349;
	add.s32 	%r41, %r132, %r4;
	mul.wide.u32 	%rd30, %r41, 8;
	add.s64 	%rd31, %rd1, %rd30;
	ld.global.nc.f64 	%fd350, [%rd31];
	st.shared.f64 	[%r14], %fd350;
	bar.sync 	0;
	mov.b32 	%r210, 0;
$L__BB1_7:
	.pragma "nounroll";
	mul.lo.s32 	%r133, %r210, %r5;
	add.s32 	%r134, %r133, %r9;
	shl.b32 	%r135, %r134, 3;
	mov.u32 	%r136, smem;
	add.s32 	%r137, %r136, %r135;
	ld.shared.f64 	%fd351, [%r137];
	add.s32 	%r138, %r137, %r20;
	ld.shared.f64 	%fd352, [%r138];
	add.s32 	%r139, %r133, %r12;
	add.s32 	%r140, %r139, %r8;
	shl.b32 	%r141, %r140, 3;
	add.s32 	%r142, %r136, %r141;
	ld.shared.f64 	%fd353, [%r142];
	fma.rn.f64 	%fd354, %fd351, %fd353, %fd634;
	ld.shared.f64 	%fd355, [%r142+64];
	fma.rn.f64 	%fd356, %fd351, %fd355, %fd633;
	ld.shared.f64 	%fd357, [%r142+128];
	fma.rn.f64 	%fd358, %fd351, %fd357, %fd632;
	ld.shared.f64 	%fd359, [%r142+192];
	fma.rn.f64 	%fd360, %fd351, %fd359, %fd631;
	ld.shared.f64 	%fd361, [%r142+256];
	fma.rn.f64 	%fd362, %fd351, %fd361, %fd630;
	ld.shared.f64 	%fd363, [%r142+320];
	fma.rn.f64 	%fd364, %fd351, %fd363, %fd629;
	ld.shared.f64 	%fd365, [%r142+384];
	fma.rn.f64 	%fd366, %fd351, %fd365, %fd628;
	ld.shared.f64 	%fd367, [%r142+448];
	fma.rn.f64 	%fd368, %fd351, %fd367, %fd627;
	add.s32 	%r143, %r142, %r20;
	ld.shared.f64 	%fd369, [%r143];
	fma.rn.f64 	%fd370, %fd352, %fd369, %fd354;
	ld.shared.f64 	%fd371, [%r143+64];
	fma.rn.f64 	%fd372, %fd352, %fd371, %fd356;
	ld.shared.f64 	%fd373, [%r143+128];
	fma.rn.f64 	%fd374, %fd352, %fd373, %fd358;
	ld.shared.f64 	%fd375, [%r143+192];
	fma.rn.f64 	%fd376, %fd352, %fd375, %fd360;
	ld.shared.f64 	%fd377, [%r143+256];
	fma.rn.f64 	%fd378, %fd352, %fd377, %fd362;
	ld.shared.f64 	%fd379, [%r143+320];
	fma.rn.f64 	%fd380, %fd352, %fd379, %fd364;
	ld.shared.f64 	%fd381, [%r143+384];
	fma.rn.f64 	%fd382, %fd352, %fd381, %fd366;
	ld.shared.f64 	%fd383, [%r143+448];
	fma.rn.f64 	%fd384, %fd352, %fd383, %fd368;
	add.s32 	%r144, %r137, %r16;
	ld.shared.f64 	%fd385, [%r144];
	add.s32 	%r145, %r138, %r16;
	ld.shared.f64 	%fd386, [%r145];
	add.s32 	%r146, %r142, %r16;
	ld.shared.f64 	%fd387, [%r146];
	fma.rn.f64 	%fd388, %fd385, %fd387, %fd370;
	ld.shared.f64 	%fd389, [%r146+64];
	fma.rn.f64 	%fd390, %fd385, %fd389, %fd372;
	ld.shared.f64 	%fd391, [%r146+128];
	fma.rn.f64 	%fd392, %fd385, %fd391, %fd374;
	ld.shared.f64 	%fd393, [%r146+192];
	fma.rn.f64 	%fd394, %fd385, %fd393, %fd376;
	ld.shared.f64 	%fd395, [%r146+256];
	fma.rn.f64 	%fd396, %fd385, %fd395, %fd378;
	ld.shared.f64 	%fd397, [%r146+320];
	fma.rn.f64 	%fd398, %fd385, %fd397, %fd380;
	ld.shared.f64 	%fd399, [%r146+384];
	fma.rn.f64 	%fd400, %fd385, %fd399, %fd382;
	ld.shared.f64 	%fd401, [%r146+448];
	fma.rn.f64 	%fd402, %fd385, %fd401, %fd384;
	add.s32 	%r147, %r143, %r16;
	ld.shared.f64 	%fd403, [%r147];
	fma.rn.f64 	%fd404, %fd386, %fd403, %fd388;
	ld.shared.f64 	%fd405, [%r147+64];
	fma.rn.f64 	%fd406, %fd386, %fd405, %fd390;
	ld.shared.f64 	%fd407, [%r147+128];
	fma.rn.f64 	%fd408, %fd386, %fd407, %fd392;
	ld.shared.f64 	%fd409, [%r147+192];
	fma.rn.f64 	%fd410, %fd386, %fd409, %fd394;
	ld.shared.f64 	%fd411, [%r147+256];
	fma.rn.f64 	%fd412, %fd386, %fd411, %fd396;
	ld.shared.f64 	%fd413, [%r147+320];
	fma.rn.f64 	%fd414, %fd386, %fd413, %fd398;
	ld.shared.f64 	%fd415, [%r147+384];
	fma.rn.f64 	%fd416, %fd386, %fd415, %fd400;
	ld.shared.f64 	%fd417, [%r147+448];
	fma.rn.f64 	%fd418, %fd386, %fd417, %fd402;
	add.s32 	%r148, %r144, %r16;
	ld.shared.f64 	%fd419, [%r148];
	add.s32 	%r149, %r145, %r16;
	ld.shared.f64 	%fd420, [%r149];
	add.s32 	%r150, %r146, %r16;
	ld.shared.f64 	%fd421, [%r150];
	fma.rn.f64 	%fd422, %fd419, %fd421, %fd404;
	ld.shared.f64 	%fd423, [%r150+64];
	fma.rn.f64 	%fd424, %fd419, %fd423, %fd406;
	ld.shared.f64 	%fd425, [%r150+128];
	fma.rn.f64 	%fd426, %fd419, %fd425, %fd408;
	ld.shared.f64 	%fd427, [%r150+192];
	fma.rn.f64 	%fd428, %fd419, %fd427, %fd410;
	ld.shared.f64 	%fd429, [%r150+256];
	fma.rn.f64 	%fd430, %fd419, %fd429, %fd412;
	ld.shared.f64 	%fd431, [%r150+320];
	fma.rn.f64 	%fd432, %fd419, %fd431, %fd414;
	ld.shared.f64 	%fd433, [%r150+384];
	fma.rn.f64 	%fd434, %fd419, %fd433, %fd416;
	ld.shared.f64 	%fd435, [%r150+448];
	fma.rn.f64 	%fd436, %fd419, %fd435, %fd418;
	add.s32 	%r151, %r147, %r16;
	ld.shared.f64 	%fd437, [%r151];
	fma.rn.f64 	%fd438, %fd420, %fd437, %fd422;
	ld.shared.f64 	%fd439, [%r151+64];
	fma.rn.f64 	%fd440, %fd420, %fd439, %fd424;
	ld.shared.f64 	%fd441, [%r151+128];
	fma.rn.f64 	%fd442, %fd420, %fd441, %fd426;
	ld.shared.f64 	%fd443, [%r151+192];
	fma.rn.f64 	%fd444, %fd420, %fd443, %fd428;
	ld.shared.f64 	%fd445, [%r151+256];
	fma.rn.f64 	%fd446, %fd420, %fd445, %fd430;
	ld.shared.f64 	%fd447, [%r151+320];
	fma.rn.f64 	%fd448, %fd420, %fd447, %fd432;
	ld.shared.f64 	%fd449, [%r151+384];
	fma.rn.f64 	%fd450, %fd420, %fd449, %fd434;
	ld.shared.f64 	%fd451, [%r151+448];
	fma.rn.f64 	%fd452, %fd420, %fd451, %fd436;
	add.s32 	%r152, %r148, %r16;
	ld.shared.f64 	%fd453, [%r152];
	add.s32 	%r153, %r149, %r16;
	ld.shared.f64 	%fd454, [%r153];
	add.s32 	%r154, %r150, %r16;
	ld.shared.f64 	%fd455, [%r154];
	fma.rn.f64 	%fd456, %fd453, %fd455, %fd438;
	ld.shared.f64 	%fd457, [%r154+64];
	fma.rn.f64 	%fd458, %fd453, %fd457, %fd440;
	ld.shared.f64 	%fd459, [%r154+128];
	fma.rn.f64 	%fd460, %fd453, %fd459, %fd442;
	ld.shared.f64 	%fd461, [%r154+192];
	fma.rn.f64 	%fd462, %fd453, %fd461, %fd444;
	ld.shared.f64 	%fd463, [%r154+256];
	fma.rn.f64 	%fd464, %fd453, %fd463, %fd446;
	ld.shared.f64 	%fd465, [%r154+320];
	fma.rn.f64 	%fd466, %fd453, %fd465, %fd448;
	ld.shared.f64 	%fd467, [%r154+384];
	fma.rn.f64 	%fd468, %fd453, %fd467, %fd450;
	ld.shared.f64 	%fd469, [%r154+448];
	fma.rn.f64 	%fd470, %fd453, %fd469, %fd452;
	add.s32 	%r155, %r151, %r16;
	ld.shared.f64 	%fd471, [%r155];
	fma.rn.f64 	%fd634, %fd454, %fd471, %fd456;
	ld.shared.f64 	%fd472, [%r155+64];
	fma.rn.f64 	%fd633, %fd454, %fd472, %fd458;
	ld.shared.f64 	%fd473, [%r155+128];
	fma.rn.f64 	%fd632, %fd454, %fd473, %fd460;
	ld.shared.f64 	%fd474, [%r155+192];
	fma.rn.f64 	%fd631, %fd454, %fd474, %fd462;
	ld.shared.f64 	%fd475, [%r155+256];
	fma.rn.f64 	%fd630, %fd454, %fd475, %fd464;
	ld.shared.f64 	%fd476, [%r155+320];
	fma.rn.f64 	%fd629, %fd454, %fd476, %fd466;
	ld.shared.f64 	%fd477, [%r155+384];
	fma.rn.f64 	%fd628, %fd454, %fd477, %fd468;
	ld.shared.f64 	%fd478, [%r155+448];
	fma.rn.f64 	%fd627, %fd454, %fd478, %fd470;
	add.s32 	%r210, %r210, 4;
	setp.ne.s32 	%p4, %r210, 8;
	@%p4 bra 	$L__BB1_7;
	bar.sync 	0;
	mul.lo.s32 	%r157, %r4, %r3;
	add.s32 	%r158, %r40, %r157;
	mul.wide.u32 	%rd32, %r158, 8;
	add.s64 	%rd33, %rd2, %rd32;
	ld.global.nc.f64 	%fd479, [%rd33];
	st.shared.f64 	[%r10], %fd479;
	add.s32 	%r159, %r158, %r157;
	mul.wide.u32 	%rd34, %r159, 8;
	add.s64 	%rd35, %rd2, %rd34;
	ld.global.nc.f64 	%fd480, [%rd35];
	st.shared.f64 	[%r11], %fd480;
	add.s32 	%r160, %r41, %r4;
	mul.wide.u32 	%rd36, %r160, 8;
	add.s64 	%rd37, %rd1, %rd36;
	ld.global.nc.f64 	%fd481, [%rd37];
	st.shared.f64 	[%r13], %fd481;
	add.s32 	%r161, %r160, %r4;
	mul.wide.u32 	%rd38, %r161, 8;
	add.s64 	%rd39, %rd1, %rd38;
	ld.global.nc.f64 	%fd482, [%rd39];
	st.shared.f64 	[%r14], %fd482;
	bar.sync 	0;
	mov.b32 	%r211, 0;
$L__BB1_9:
	.pragma "nounroll";
	mul.lo.s32 	%r162, %r211, %r5;
	add.s32 	%r163, %r162, %r9;
	shl.b32 	%r164, %r163, 3;
	mov.u32 	%r165, smem;
	add.s32 	%r166, %r165, %r164;
	ld.shared.f64 	%fd483, [%r166];
	add.s32 	%r167, %r166, %r20;
	ld.shared.f64 	%fd484, [%r167];
	add.s32 	%r168, %r162, %r12;
	add.s32 	%r169, %r168, %r8;
	shl.b32 	%r170, %r169, 3;
	add.s32 	%r171, %r165, %r170;
	ld.shared.f64 	%fd485, [%r171];
	fma.rn.f64 	%fd486, %fd483, %fd485, %fd634;
	ld.shared.f64 	%fd487, [%r171+64];
	fma.rn.f64 	%fd488, %fd483, %fd487, %fd633;
	ld.shared.f64 	%fd489, [%r171+128];
	fma.rn.f64 	%fd490, %fd483, %fd489, %fd632;
	ld.shared.f64 	%fd491, [%r171+192];
	fma.rn.f64 	%fd492, %fd483, %fd491, %fd631;
	ld.shared.f64 	%fd493, [%r171+256];
	fma.rn.f64 	%fd494, %fd483, %fd493, %fd630;
	ld.shared.f64 	%fd495, [%r171+320];
	fma.rn.f64 	%fd496, %fd483, %fd495, %fd629;
	ld.shared.f64 	%fd497, [%r171+384];
	fma.rn.f64 	%fd498, %fd483, %fd497, %fd628;
	ld.shared.f64 	%fd499, [%r171+448];
	fma.rn.f64 	%fd500, %fd483, %fd499, %fd627;
	add.s32 	%r172, %r171, %r20;
	ld.shared.f64 	%fd501, [%r172];
	fma.rn.f64 	%fd502, %fd484, %fd501, %fd486;
	ld.shared.f64 	%fd503, [%r172+64];
	fma.rn.f64 	%fd504, %fd484, %fd503, %fd488;
	ld.shared.f64 	%fd505, [%r172+128];
	fma.rn.f64 	%fd506, %fd484, %fd505, %fd490;
	ld.shared.f64 	%fd507, [%r172+192];
	fma.rn.f64 	%fd508, %fd484, %fd507, %fd492;
	ld.shared.f64 	%fd509, [%r172+256];
	fma.rn.f64 	%fd510, %fd484, %fd509, %fd494;
	ld.shared.f64 	%fd511, [%r172+320];
	fma.rn.f64 	%fd512, %fd484, %fd511, %fd496;
	ld.shared.f64 	%fd513, [%r172+384];
	fma.rn.f64 	%fd514, %fd484, %fd513, %fd498;
	ld.shared.f64 	%fd515, [%r172+448];
	fma.rn.f64 	%fd516, %fd484, %fd515, %fd500;
	add.s32 	%r173, %r166, %r16;
	ld.shared.f64 	%fd517, [%r173];
	add.s32 	%r174, %r167, %r16;
	ld.shared.f64 	%fd518, [%r174];
	add.s32 	%r175, %r171, %r16;
	ld.shared.f64 	%fd519, [%r175];
	fma.rn.f64 	%fd520, %fd517, %fd519, %fd502;
	ld.shared.f64 	%fd521, [%r175+64];
	fma.rn.f64 	%fd522, %fd517, %fd521, %fd504;
	ld.shared.f64 	%fd523, [%r175+128];
	fma.rn.f64 	%fd524, %fd517, %fd523, %fd506;
	ld.shared.f64 	%fd525, [%r175+192];
	fma.rn.f64 	%fd526, %fd517, %fd525, %fd508;
	ld.shared.f64 	%fd527, [%r175+256];
	fma.rn.f64 	%fd528, %fd517, %fd527, %fd510;
	ld.shared.f64 	%fd529, [%r175+320];
	fma.rn.f64 	%fd530, %fd517, %fd529, %fd512;
	ld.shared.f64 	%fd531, [%r175+384];
	fma.rn.f64 	%fd532, %fd517, %fd531, %fd514;
	ld.shared.f64 	%fd533, [%r175+448];
	fma.rn.f64 	%fd534, %fd517, %fd533, %fd516;
	add.s32 	%r176, %r172, %r16;
	ld.shared.f64 	%fd535, [%r176];
	fma.rn.f64 	%fd536, %fd518, %fd535, %fd520;
	ld.shared.f64 	%fd537, [%r176+64];
	fma.rn.f64 	%fd538, %fd518, %fd537, %fd522;
	ld.shared.f64 	%fd539, [%r176+128];
	fma.rn.f64 	%fd540, %fd518, %fd539, %fd524;
	ld.shared.f64 	%fd541, [%r176+192];
	fma.rn.f64 	%fd542, %fd518, %fd541, %fd526;
	ld.shared.f64 	%fd543, [%r176+256];
	fma.rn.f64 	%fd544, %fd518, %fd543, %fd528;
	ld.shared.f64 	%fd545, [%r176+320];
	fma.rn.f64 	%fd546, %fd518, %fd545, %fd530;
	ld.shared.f64 	%fd547, [%r176+384];
	fma.rn.f64 	%fd548, %fd518, %fd547, %fd532;
	ld.shared.f64 	%fd549, [%r176+448];
	fma.rn.f64 	%fd550, %fd518, %fd549, %fd534;
	add.s32 	%r177, %r173, %r16;
	ld.shared.f64 	%fd551, [%r177];
	add.s32 	%r178, %r174, %r16;
	ld.shared.f64 	%fd552, [%r178];
	add.s32 	%r179, %r175, %r16;
	ld.shared.f64 	%fd553, [%r179];
	fma.rn.f64 	%fd554, %fd551, %fd553, %fd536;
	ld.shared.f64 	%fd555, [%r179+64];
	fma.rn.f64 	%fd556, %fd551, %fd555, %fd538;
	ld.shared.f64 	%fd557, [%r179+128];
	fma.rn.f64 	%fd558, %fd551, %fd557, %fd540;
	ld.shared.f64 	%fd559, [%r179+192];
	fma.rn.f64 	%fd560, %fd551, %fd559, %fd542;
	ld.shared.f64 	%fd561, [%r179+256];
	fma.rn.f64 	%fd562, %fd551, %fd561, %fd544;
	ld.shared.f64 	%fd563, [%r179+320];
	fma.rn.f64 	%fd564, %fd551, %fd563, %fd546;
	ld.shared.f64 	%fd565, [%r179+384];
	fma.rn.f64 	%fd566, %fd551, %fd565, %fd548;
	ld.shared.f64 	%fd567, [%r179+448];
	fma.rn.f64 	%fd568, %fd551, %fd567, %fd550;
	add.s32 	%r180, %r176, %r16;
	ld.shared.f64 	%fd569, [%r180];
	fma.rn.f64 	%fd570, %fd552, %fd569, %fd554;
	ld.shared.f64 	%fd571, [%r180+64];
	fma.rn.f64 	%fd572, %fd552, %fd571, %fd556;
	ld.shared.f64 	%fd573, [%r180+128];
	fma.rn.f64 	%fd574, %fd552, %fd573, %fd558;
	ld.shared.f64 	%fd575, [%r180+192];
	fma.rn.f64 	%fd576, %fd552, %fd575, %fd560;
	ld.shared.f64 	%fd577, [%r180+256];
	fma.rn.f64 	%fd578, %fd552, %fd577, %fd562;
	ld.shared.f64 	%fd579, [%r180+320];
	fma.rn.f64 	%fd580, %fd552, %fd579, %fd564;
	ld.shared.f64 	%fd581, [%r180+384];
	fma.rn.f64 	%fd582, %fd552, %fd581, %fd566;
	ld.shared.f64 	%fd583, [%r180+448];
	fma.rn.f64 	%fd584, %fd552, %fd583, %fd568;
	add.s32 	%r181, %r177, %r16;
	ld.shared.f64 	%fd585, [%r181];
	add.s32 	%r182, %r178, %r16;
	ld.shared.f64 	%fd586, [%r182];
	add.s32 	%r183, %r179, %r16;
	ld.shared.f64 	%fd587, [%r183];
	fma.rn.f64 	%fd588, %fd585, %fd587, %fd570;
	ld.shared.f64 	%fd589, [%r183+64];
	fma.rn.f64 	%fd590, %fd585, %fd589, %fd572;
	ld.shared.f64 	%fd591, [%r183+128];
	fma.rn.f64 	%fd592, %fd585, %fd591, %fd574;
	ld.shared.f64 	%fd593, [%r183+192];
	fma.rn.f64 	%fd594, %fd585, %fd593, %fd576;
	ld.shared.f64 	%fd595, [%r183+256];
	fma.rn.f64 	%fd596, %fd585, %fd595, %fd578;
	ld.shared.f64 	%fd597, [%r183+320];
	fma.rn.f64 	%fd598, %fd585, %fd597, %fd580;
	ld.shared.f64 	%fd599, [%r183+384];
	fma.rn.f64 	%fd600, %fd585, %fd599, %fd582;
	ld.shared.f64 	%fd601, [%r183+448];
	fma.rn.f64 	%fd602, %fd585, %fd601, %fd584;
	add.s32 	%r184, %r180, %r16;
	ld.shared.f64 	%fd603, [%r184];
	fma.rn.f64 	%fd634, %fd586, %fd603, %fd588;
	ld.shared.f64 	%fd604, [%r184+64];
	fma.rn.f64 	%fd633, %fd586, %fd604, %fd590;
	ld.shared.f64 	%fd605, [%r184+128];
	fma.rn.f64 	%fd632, %fd586, %fd605, %fd592;
	ld.shared.f64 	%fd606, [%r184+192];
	fma.rn.f64 	%fd631, %fd586, %fd606, %fd594;
	ld.shared.f64 	%fd607, [%r184+256];
	fma.rn.f64 	%fd630, %fd586, %fd607, %fd596;
	ld.shared.f64 	%fd608, [%r184+320];
	fma.rn.f64 	%fd629, %fd586, %fd608, %fd598;
	ld.shared.f64 	%fd609, [%r184+384];
	fma.rn.f64 	%fd628, %fd586, %fd609, %fd600;
	ld.shared.f64 	%fd610, [%r184+448];
	fma.rn.f64 	%fd627, %fd586, %fd610, %fd602;
	add.s32 	%r211, %r211, 4;
	setp.ne.s32 	%p5, %r211, 8;
	@%p5 bra 	$L__BB1_9;
	bar.sync 	0;
	add.s32 	%r206, %r206, 1;
	setp.eq.s32 	%p6, %r206, %r6;
	@%p6 bra 	$L__BB1_11;
	bra.uni 	$L__BB1_2;
$L__BB1_11:
	ld.param.u64 	%rd57, [_Z16matMulBlockwise2PdS_S_P10matrixData_param_2];
	mov.u32 	%r185, %ctaid.y;
	mov.u32 	%r186, %ctaid.x;
	mov.u32 	%r187, %tid.y;
	mov.u32 	%r188, %tid.x;
	mad.lo.s32 	%r189, %r1, %r185, %r187;
	mad.lo.s32 	%r190, %r2, %r186, %r188;
	cvta.to.global.u64 	%rd40, %rd57;
	mad.lo.s32 	%r191, %r189, %r3, %r190;
	mul.wide.u32 	%rd41, %r191, 8;
	add.s64 	%rd42, %rd40, %rd41;
	st.global.f64 	[%rd42], %fd634;
	add.s32 	%r192, %r189, %r4;
	mad.lo.s32 	%r193, %r192, %r3, %r190;
	mul.wide.u32 	%rd43, %r193, 8;
	add.s64 	%rd44, %rd40, %rd43;
	st.global.f64 	[%rd44], %fd633;
	add.s32 	%r194, %r192, %r4;
	mad.lo.s32 	%r195, %r194, %r3, %r190;
	mul.wide.u32 	%rd45, %r195, 8;
	add.s64 	%rd46, %rd40, %rd45;
	st.global.f64 	[%rd46], %fd632;
	add.s32 	%r196, %r194, %r4;
	mad.lo.s32 	%r197, %r196, %r3, %r190;
	mul.wide.u32 	%rd47, %r197, 8;
	add.s64 	%rd48, %rd40, %rd47;
	st.global.f64 	[%rd48], %fd631;
	add.s32 	%r198, %r196, %r4;
	mad.lo.s32 	%r199, %r198, %r3, %r190;
	mul.wide.u32 	%rd49, %r199, 8;
	add.s64 	%rd50, %rd40, %rd49;
	st.global.f64 	[%rd50], %fd630;
	add.s32 	%r200, %r198, %r4;
	mad.lo.s32 	%r201, %r200, %r3, %r190;
	mul.wide.u32 	%rd51, %r201, 8;
	add.s64 	%rd52, %rd40, %rd51;
	st.global.f64 	[%rd52], %fd629;
	add.s32 	%r202, %r200, %r4;
	mad.lo.s32 	%r203, %r202, %r3, %r190;
	mul.wide.u32 	%rd53, %r203, 8;
	add.s64 	%rd54, %rd40, %rd53;
	st.global.f64 	[%rd54], %fd628;
	add.s32 	%r204, %r202, %r4;
	mad.lo.s32 	%r205, %r204, %r3, %r190;
	mul.wide.u32 	%rd55, %r205, 8;
	add.s64 	%rd56, %rd40, %rd55;
	st.global.f64 	[%rd56], %fd627;
	ret;

}
	// .globl	_Z16matMulBlockwise1PdS_S_P10matrixData
.visible .entry _Z16matMulBlockwise1PdS_S_P10matrixData(
	.param .u64 .ptr .align 1 _Z16matMulBlockwise1PdS_S_P10matrixData_param_0,
	.param .u64 .ptr .align 1 _Z16matMulBlockwise1PdS_S_P10matrixData_param_1,
	.param .u64 .ptr .align 1 _Z16matMulBlockwise1PdS_S_P10matrixData_param_2,
	.param .u64 .ptr .align 1 _Z16matMulBlockwise1PdS_S_P10matrixData_param_3
)
{
	.reg .pred 	%p<31>;
	.reg .b32 	%r<211>;
	.reg .b64 	%rd<45>;
	.reg .b64 	%fd<124>;

	ld.param.u64 	%rd6, [_Z16matMulBlockwise1PdS_S_P10matrixData_param_1];
	ld.param.u64 	%rd7, [_Z16matMulBlockwise1PdS_S_P10matrixData_param_3];
	cvta.to.global.u64 	%rd1, %rd6;
	cvta.to.global.u64 	%rd8, %rd7;
	ld.global.u32 	%r1, [%rd8+16];
	ld.global.u32 	%r2, [%rd8+20];
	ld.global.u32 	%r86, [%rd8];
	ld.global.u32 	%r3, [%rd8+4];
	ld.global.u32 	%r4, [%rd8+24];
	ld.global.u32 	%r5, [%rd8+28];
	div.s32 	%r6, %r1, %r4;
	mul.lo.s32 	%r7, %r2, %r1;
	div.s32 	%r8, %r86, %r1;
	mov.u32 	%r9, %tid.y;
	mul.lo.s32 	%r10, %r5, %r9;
	add.s32 	%r11, %r10, %r7;
	setp.lt.s32 	%p1, %r8, 1;
	@%p1 bra 	$L__BB2_37;
	ld.param.u64 	%rd44, [_Z16matMulBlockwise1PdS_S_P10matrixData_param_2];
	ld.param.u64 	%rd43, [_Z16matMulBlockwise1PdS_S_P10matrixData_param_0];
	mov.u32 	%r88, %ctaid.x;
	mul.lo.s32 	%r89, %r2, %r88;
	mov.u32 	%r12, %tid.x;
	add.s32 	%r13, %r89, %r12;
	add.s32 	%r14, %r10, %r12;
	mov.u32 	%r90, %ctaid.y;
	mul.lo.s32 	%r91, %r1, %r90;
	mul.lo.s32 	%r15, %r4, %r3;
	mad.lo.s32 	%r92, %r3, %r9, %r12;
	mad.lo.s32 	%r16, %r91, %r3, %r92;
	add.s32 	%r93, %r14, %r7;
	shl.b32 	%r94, %r93, 3;
	mov.u32 	%r95, smem;
	add.s32 	%r17, %r95, %r94;
	add.s32 	%r18, %r16, %r89;
	and.b32  	%r19, %r6, 7;
	and.b32  	%r20, %r5, 15;
	and.b32  	%r21, %r5, 2147483632;
	and.b32  	%r96, %r6, 2147483640;
	neg.s32 	%r22, %r96;
	cvta.to.global.u64 	%rd2, %rd43;
	cvta.to.global.u64 	%rd3, %rd44;
	mov.b32 	%r194, 0;
$L__BB2_2:
	setp.lt.s32 	%p2, %r6, 1;
	@%p2 bra 	$L__BB2_36;
	mul.lo.s32 	%r24, %r5, %r4;
	setp.lt.u32 	%p3, %r6, 8;
	mul.lo.s32 	%r25, %r194, %r1;
	add.s32 	%r26, %r25, %r9;
	mov.b32 	%r196, 0;
	@%p3 bra 	$L__BB2_6;
	shl.b32 	%r98, %r14, 3;
	mov.u32 	%r99, smem;
	add.s32 	%r206, %r99, %r98;
	add.s32 	%r100, %r9, %r4;
	add.s32 	%r101, %r100, %r25;
	mad.lo.s32 	%r205, %r3, %r101, %r13;
	shl.b32 	%r102, %r4, 1;
	add.s32 	%r103, %r9, %r102;
	add.s32 	%r104, %r103, %r25;
	mad.lo.s32 	%r204, %r3, %r104, %r13;
	mad.lo.s32 	%r105, %r4, 3, %r9;
	add.s32 	%r106, %r105, %r25;
	mad.lo.s32 	%r203, %r3, %r106, %r13;
	shl.b32 	%r107, %r4, 2;
	add.s32 	%r108, %r9, %r107;
	add.s32 	%r109, %r108, %r25;
	mad.lo.s32 	%r202, %r3, %r109, %r13;
	mad.lo.s32 	%r110, %r4, 5, %r9;
	add.s32 	%r111, %r110, %r25;
	mad.lo.s32 	%r201, %r3, %r111, %r13;
	mad.lo.s32 	%r112, %r4, 6, %r9;
	add.s32 	%r113, %r112, %r25;
	mad.lo.s32 	%r200, %r3, %r113, %r13;
	mad.lo.s32 	%r114, %r4, 7, %r9;
	add.s32 	%r115, %r114, %r25;
	mad.lo.s32 	%r199, %r3, %r115, %r13;
	mad.lo.s32 	%r198, %r3, %r26, %r13;
	mov.u32 	%r207, %r22;
$L__BB2_5:
	.pragma "nounroll";
	and.b32  	%r196, %r6, 2147483640;
	mul.wide.u32 	%rd9, %r198, 8;
	add.s64 	%rd10, %rd1, %rd9;
	ld.global.nc.f64 	%fd21, [%rd10];
	st.shared.f64 	[%r206], %fd21;
	mul.wide.u32 	%rd11, %r205, 8;
	add.s64 	%rd12, %rd1, %rd11;
	ld.global.nc.f64 	%fd22, [%rd12];
	shl.b32 	%r116, %r24, 3;
	add.s32 	%r117, %r206, %r116;
	st.shared.f64 	[%r117], %fd22;
	mul.wide.u32 	%rd13, %r204, 8;
	add.s64 	%rd14, %rd1, %rd13;
	ld.global.nc.f64 	%fd23, [%rd14];
	shl.b32 	%r118, %r24, 4;
	add.s32 	%r119, %r206, %r118;
	st.shared.f64 	[%r119], %fd23;
	mul.wide.u32 	%rd15, %r203, 8;
	add.s64 	%rd16, %rd1, %rd15;
	ld.global.nc.f64 	%fd24, [%rd16];
	mad.lo.s32 	%r120, %r24, 24, %r206;
	st.shared.f64 	[%r120], %fd24;
	mul.wide.u32 	%rd17, %r202, 8;
	add.s64 	%rd18, %rd1, %rd17;
	ld.global.nc.f64 	%fd25, [%rd18];
	shl.b32 	%r121, %r24, 5;
	add.s32 	%r122, %r206, %r121;
	st.shared.f64 	[%r122], %fd25;
	mul.wide.u32 	%rd19, %r201, 8;
	add.s64 	%rd20, %rd1, %rd19;
	ld.global.nc.f64 	%fd26, [%rd20];
	mad.lo.s32 	%r123, %r24, 40, %r206;
	st.shared.f64 	[%r123], %fd26;
	mul.wide.u32 	%rd21, %r200, 8;
	add.s64 	%rd22, %rd1, %rd21;
	ld.global.nc.f64 	%fd27, [%rd22];
	mad.lo.s32 	%r124, %r24, 48, %r206;
	st.shared.f64 	[%r124], %fd27;
	mul.wide.u32 	%rd23, %r199, 8;
	add.s64 	%rd24, %rd1, %rd23;
	ld.global.nc.f64 	%fd28, [%rd24];
	mad.lo.s32 	%r125, %r24, 56, %r206;
	st.shared.f64 	[%r125], %fd28;
	add.s32 	%r207, %r207, 8;
	shl.b32 	%r126, %r24, 6;
	add.s32 	%r206, %r206, %r126;
	shl.b32 	%r127, %r15, 3;
	add.s32 	%r205, %r205, %r127;
	add.s32 	%r204, %r204, %r127;
	add.s32 	%r203, %r203, %r127;
	add.s32 	%r202, %r202, %r127;
	add.s32 	%r201, %r201, %r127;
	add.s32 	%r200, %r200, %r127;
	add.s32 	%r199, %r199, %r127;
	add.s32 	%r198, %r198, %r127;
	setp.eq.s32 	%p4, %r207, 0;
	@%p4 bra 	$L__BB2_6;
	bra.uni 	$L__BB2_5;
$L__BB2_6:
	setp.eq.s32 	%p5, %r19, 0;
	@%p5 bra 	$L__BB2_14;
	add.s32 	%r128, %r19, -1;
	setp.lt.u32 	%p6, %r128, 3;
	@%p6 bra 	$L__BB2_9;
	mad.lo.s32 	%r129, %r196, %r4, %r26;
	mad.lo.s32 	%r130, %r129, %r3, %r13;
	mul.wide.u32 	%rd25, %r130, 8;
	add.s64 	%rd26, %rd1, %rd25;
	ld.global.nc.f64 	%fd29, [%rd26];
	mad.lo.s32 	%r131, %r24, %r196, %r14;
	shl.b32 	%r132, %r131, 3;
	mov.u32 	%r133, smem;
	add.s32 	%r134, %r133, %r132;
	st.shared.f64 	[%r134], %fd29;
	add.s32 	%r135, %r130, %r15;
	mul.wide.u32 	%rd27, %r135, 8;
	add.s64 	%rd28, %rd1, %rd27;
	ld.global.nc.f64 	%fd30, [%rd28];
	shl.b32 	%r136, %r24, 3;
	add.s32 	%r137, %r134, %r136;
	st.shared.f64 	[%r137], %fd30;
	add.s32 	%r138, %r135, %r15;
	mul.wide.u32 	%rd29, %r138, 8;
	add.s64 	%rd30, %rd1, %rd29;
	ld.global.nc.f64 	%fd31, [%rd30];
	add.s32 	%r139, %r137, %r136;
	st.shared.f64 	[%r139], %fd31;
	add.s32 	%r140, %r138, %r15;
	mul.wide.u32 	%rd31, %r140, 8;
	add.s64 	%rd32, %rd1, %rd31;
	ld.global.nc.f64 	%fd32, [%rd32];
	add.s32 	%r141, %r139, %r136;
	st.shared.f64 	[%r141], %fd32;
	add.s32 	%r196, %r196, 4;
$L__BB2_9:
	and.b32  	%r142, %r6, 3;
	setp.eq.s32 	%p7, %r142, 0;
	@%p7 bra 	$L__BB2_14;
	setp.eq.s32 	%p8, %r142, 1;
	@%p8 bra 	$L__BB2_12;
	mad.lo.s32 	%r143, %r196, %r4, %r26;
	mad.lo.s32 	%r144, %r143, %r3, %r13;
	mul.wide.u32 	%rd33, %r144, 8;
	add.s64 	%rd34, %rd1, %rd33;
	ld.global.nc.f64 	%fd33, [%rd34];
	mad.lo.s32 	%r145, %r24, %r196, %r14;
	shl.b32 	%r146, %r145, 3;
	mov.u32 	%r147, smem;
	add.s32 	%r148, %r147, %r146;
	st.shared.f64 	[%r148], %fd33;
	add.s32 	%r149, %r144, %r15;
	mul.wide.u32 	%rd35, %r149, 8;
	add.s64 	%rd36, %rd1, %rd35;
	ld.global.nc.f64 	%fd34, [%rd36];
	shl.b32 	%r150, %r24, 3;
	add.s32 	%r151, %r148, %r150;
	st.shared.f64 	[%r151], %fd34;
	add.s32 	%r196, %r196, 2;
$L__BB2_12:
	and.b32  	%r152, %r6, 1;
	setp.eq.b32 	%p9, %r152, 1;
	not.pred 	%p10, %p9;
	@%p10 bra 	$L__BB2_14;
	mad.lo.s32 	%r153, %r196, %r4, %r26;
	mad.lo.s32 	%r154, %r153, %r3, %r13;
	mul.wide.u32 	%rd37, %r154, 8;
	add.s64 	%rd38, %rd1, %rd37;
	ld.global.nc.f64 	%fd35, [%rd38];
	mad.lo.s32 	%r155, %r24, %r196, %r14;
	shl.b32 	%r156, %r155, 3;
	mov.u32 	%r157, smem;
	add.s32 	%r158, %r157, %r156;
	st.shared.f64 	[%r158], %fd35;
$L__BB2_14:
	mad.lo.s32 	%r41, %r194, %r2, %r16;
	mov.b32 	%r208, 0;
$L__BB2_15:
	setp.lt.s32 	%p11, %r5, 1;
	mul.lo.s32 	%r64, %r15, %r208;
	add.s32 	%r160, %r41, %r64;
	mul.wide.u32 	%rd39, %r160, 8;
	add.s64 	%rd40, %rd2, %rd39;
	ld.global.nc.f64 	%fd37, [%rd40];
	st.shared.f64 	[%r17], %fd37;
	bar.sync 	0;
	mov.f64 	%fd123, 0d0000000000000000;
	@%p11 bra 	$L__BB2_35;
	add.s32 	%r162, %r5, -1;
	setp.lt.u32 	%p12, %r162, 15;
	mov.b32 	%r210, 0;
	mov.f64 	%fd123, 0d0000000000000000;
	@%p12 bra 	$L__BB2_19;
	mov.b32 	%r209, 0;
	mov.f64 	%fd123, 0d0000000000000000;
$L__BB2_18:
	.pragma "nounroll";
	add.s32 	%r164, %r11, %r209;
	shl.b32 	%r165, %r164, 3;
	mov.u32 	%r166, smem;
	add.s32 	%r167, %r166, %r165;
	ld.shared.f64 	%fd41, [%r167];
	mad.lo.s32 	%r168, %r209, %r5, %r12;
	shl.b32 	%r169, %r168, 3;
	add.s32 	%r170, %r166, %r169;
	ld.shared.f64 	%fd42, [%r170];
	fma.rn.f64 	%fd43, %fd41, %fd42, %fd123;
	ld.shared.f64 	%fd44, [%r167+8];
	shl.b32 	%r171, %r5, 3;
	add.s32 	%r172, %r170, %r171;
	ld.shared.f64 	%fd45, [%r172];
	fma.rn.f64 	%fd46, %fd44, %fd45, %fd43;
	ld.shared.f64 	%fd47, [%r167+16];
	add.s32 	%r173, %r172, %r171;
	ld.shared.f64 	%fd48, [%r173];
	fma.rn.f64 	%fd49, %fd47, %fd48, %fd46;
	ld.shared.f64 	%fd50, [%r167+24];
	add.s32 	%r174, %r173, %r171;
	ld.shared.f64 	%fd51, [%r174];
	fma.rn.f64 	%fd52, %fd50, %fd51, %fd49;
	ld.shared.f64 	%fd53, [%r167+32];
	add.s32 	%r175, %r174, %r171;
	ld.shared.f64 	%fd54, [%r175];
	fma.rn.f64 	%fd55, %fd53, %fd54, %fd52;
	ld.shared.f64 	%fd56, [%r167+40];
	add.s32 	%r176, %r175, %r171;
	ld.shared.f64 	%fd57, [%r176];
	fma.rn.f64 	%fd58, %fd56, %fd57, %fd55;
	ld.shared.f64 	%fd59, [%r167+48];
	add.s32 	%r177, %r176, %r171;
	ld.shared.f64 	%fd60, [%r177];
	fma.rn.f64 	%fd61, %fd59, %fd60, %fd58;
	ld.shared.f64 	%fd62, [%r167+56];
	add.s32 	%r178, %r177, %r171;
	ld.shared.f64 	%fd63, [%r178];
	fma.rn.f64 	%fd64, %fd62, %fd63, %fd61;
	ld.shared.f64 	%fd65, [%r167+64];
	add.s32 	%r179, %r178, %r171;
	ld.shared.f64 	%fd66, [%r179];
	fma.rn.f64 	%fd67, %fd65, %fd66, %fd64;
	ld.shared.f64 	%fd68, [%r167+72];
	add.s32 	%r180, %r179, %r171;
	ld.shared.f64 	%fd69, [%r180];
	fma.rn.f64 	%fd70, %fd68, %fd69, %fd67;
	ld.shared.f64 	%fd71, [%r167+80];
	add.s32 	%r181, %r180, %r171;
	ld.shared.f64 	%fd72, [%r181];
	fma.rn.f64 	%fd73, %fd71, %fd72, %fd70;
	ld.shared.f64 	%fd74, [%r167+88];
	add.s32 	%r182, %r181, %r171;
	ld.shared.f64 	%fd75, [%r182];
	fma.rn.f64 	%fd76, %fd74, %fd75, %fd73;
	ld.shared.f64 	%fd77, [%r167+96];
	add.s32 	%r183, %r182, %r171;
	ld.shared.f64 	%fd78, [%r183];
	fma.rn.f64 	%fd79, %fd77, %fd78, %fd76;
	ld.shared.f64 	%fd80, [%r167+104];
	add.s32 	%r184, %r183, %r171;
	ld.shared.f64 	%fd81, [%r184];
	fma.rn.f64 	%fd82, %fd80, %fd81, %fd79;
	ld.shared.f64 	%fd83, [%r167+112];
	add.s32 	%r185, %r184, %r171;
	ld.shared.f64 	%fd84, [%r185];
	fma.rn.f64 	%fd85, %fd83, %fd84, %fd82;
	ld.shared.f64 	%fd86, [%r167+120];
	add.s32 	%r186, %r185, %r171;
	ld.shared.f64 	%fd87, [%r186];
	fma.rn.f64 	%fd123, %fd86, %fd87, %fd85;
	add.s32 	%r209, %r209, 16;
	setp.ne.s32 	%p13, %r209, %r21;
	mov.u32 	%r210, %r21;
	@%p13 bra 	$L__BB2_18;
$L__BB2_19:
	setp.eq.s32 	%p14, %r20, 0;
	@%p14 bra 	$L__BB2_35;
	setp.eq.s32 	%p15, %r20, 1;
	add.s32 	%r187, %r11, %r210;
	shl.b32 	%r188, %r187, 3;
	mov.u32 	%r189, smem;
	add.s32 	%r68, %r189, %r188;
	ld.shared.f64 	%fd88, [%r68];
	mad.lo.s32 	%r190, %r210, %r5, %r12;
	shl.b32 	%r191, %r190, 3;
	add.s32 	%r69, %r189, %r191;
	ld.shared.f64 	%fd89, [%r69];
	fma.rn.f64 	%fd123, %fd88, %fd89, %fd123;
	@%p15 bra 	$L__BB2_35;
	setp.eq.s32 	%p16, %r20, 2;
	ld.shared.f64 	%fd90, [%r68+8];
	shl.b32 	%r70, %r5, 3;
	add.s32 	%r71, %r69, %r70;
	ld.shared.f64 	%fd91, [%r71];
	fma.rn.f64 	%fd123, %fd90, %fd91, %fd123;
	@%p16 bra 	$L__BB2_35;
	setp.eq.s32 	%p17, %r20, 3;
	ld.shared.f64 	%fd92, [%r68+16];
	add.s32 	%r72, %r71, %r70;
	ld.shared.f64 	%fd93, [%r72];
	fma.rn.f64 	%fd123, %fd92, %fd93, %fd123;
	@%p17 bra 	$L__BB2_35;
	setp.eq.s32 	%p18, %r20, 4;
	ld.shared.f64 	%fd94, [%r68+24];
	add.s32 	%r73, %r72, %r70;
	ld.shared.f64 	%fd95, [%r73];
	fma.rn.f64 	%fd123, %fd94, %fd95, %fd123;
	@%p18 bra 	$L__BB2_35;
	setp.eq.s32 	%p19, %r20, 5;
	ld.shared.f64 	%fd96, [%r68+32];
	add.s32 	%r74, %r73, %r70;
	ld.shared.f64 	%fd97, [%r74];
	fma.rn.f64 	%fd123, %fd96, %fd97, %fd123;
	@%p19 bra 	$L__BB2_35;
	setp.eq.s32 	%p20, %r20, 6;
	ld.shared.f64 	%fd98, [%r68+40];
	add.s32 	%r75, %r74, %r70;
	ld.shared.f64 	%fd99, [%r75];
	fma.rn.f64 	%fd123, %fd98, %fd99, %fd123;
	@%p20 bra 	$L__BB2_35;
	setp.eq.s32 	%p21, %r20, 7;
	ld.shared.f64 	%fd100, [%r68+48];
	add.s32 	%r76, %r75, %r70;
	ld.shared.f64 	%fd101, [%r76];
	fma.rn.f64 	%fd123, %fd100, %fd101, %fd123;
	@%p21 bra 	$L__BB2_35;
	setp.eq.s32 	%p22, %r20, 8;
	ld.shared.f64 	%fd102, [%r68+56];
	add.s32 	%r77, %r76, %r70;
	ld.shared.f64 	%fd103, [%r77];
	fma.rn.f64 	%fd123, %fd102, %fd103, %fd123;
	@%p22 bra 	$L__BB2_35;
	setp.eq.s32 	%p23, %r20, 9;
	ld.shared.f64 	%fd104, [%r68+64];
	add.s32 	%r78, %r77, %r70;
	ld.shared.f64 	%fd105, [%r78];
	fma.rn.f64 	%fd123, %fd104, %fd105, %fd123;
	@%p23 bra 	$L__BB2_35;
	setp.eq.s32 	%p24, %r20, 10;
	ld.shared.f64 	%fd106, [%r68+72];
	add.s32 	%r79, %r78, %r70;
	ld.shared.f64 	%fd107, [%r79];
	fma.rn.f64 	%fd123, %fd106, %fd107, %fd123;
	@%p24 bra 	$L__BB2_35;
	setp.eq.s32 	%p25, %r20, 11;
	ld.shared.f64 	%fd108, [%r68+80];
	add.s32 	%r80, %r79, %r70;
	ld.shared.f64 	%fd109, [%r80];
	fma.rn.f64 	%fd123, %fd108, %fd109, %fd123;
	@%p25 bra 	$L__BB2_35;
	setp.eq.s32 	%p26, %r20, 12;
	ld.shared.f64 	%fd110, [%r68+88];
	add.s32 	%r81, %r80, %r70;
	ld.shared.f64 	%fd111, [%r81];
	fma.rn.f64 	%fd123, %fd110, %fd111, %fd123;
	@%p26 bra 	$L__BB2_35;
	setp.eq.s32 	%p27, %r20, 13;
	ld.shared.f64 	%fd112, [%r68+96];
	add.s32 	%r82, %r81, %r70;
	ld.shared.f64 	%fd113, [%r82];
	fma.rn.f64 	%fd123, %fd112, %fd113, %fd123;
	@%p27 bra 	$L__BB2_35;
	setp.eq.s32 	%p28, %r20, 14;
	ld.shared.f64 	%fd114, [%r68+104];
	add.s32 	%r83, %r82, %r70;
	ld.shared.f64 	%fd115, [%r83];
	fma.rn.f64 	%fd123, %fd114, %fd115, %fd123;
	@%p28 bra 	$L__BB2_35;
	ld.shared.f64 	%fd116, [%r68+112];
	add.s32 	%r192, %r83, %r70;
	ld.shared.f64 	%fd117, [%r192];
	fma.rn.f64 	%fd123, %fd116, %fd117, %fd123;
$L__BB2_35:
	add.s32 	%r193, %r18, %r64;
	mul.wide.u32 	%rd41, %r193, 8;
	add.s64 	%rd42, %rd3, %rd41;
	ld.global.f64 	%fd118, [%rd42];
	add.f64 	%fd119, %fd123, %fd118;
	st.global.f64 	[%rd42], %fd119;
	add.s32 	%r208, %r208, 1;
	setp.ne.s32 	%p29, %r208, %r6;
	@%p29 bra 	$L__BB2_15;
$L__BB2_36:
	bar.sync 	0;
	add.s32 	%r194, %r194, 1;
	setp.ne.s32 	%p30, %r194, %r8;
	@%p30 bra 	$L__BB2_2;
$L__BB2_37:
	ret;

}


// ===== COMPILED SASS (sm_100) =====

	.target	sm_100

	.elftype	@"ET_EXEC"


//--------------------- .note.nv.tkinfo           --------------------------
	.section	.note.nv.tkinfo,"",@"SHT_NOTE"
	.sectionflags	@"SHF_NOTE_NV_TKINFO"
	.tkinfo
        /*0018*/ 	.word	0x00000002
        /*0030*/ 	.string	""
        /*0030*/ 	.string	"ptxas"
        /*0030*/ 	.string	"Cuda compilation tools, release 13.0, V13.0.88"
        /*0030*/ 	.string	"Build cuda_13.0.r13.0/compiler.36424714_0"
        /*0030*/ 	.string	"-arch sm_100 -m 64 "



//--------------------- .note.nv.cuinfo           --------------------------
	.section	.note.nv.cuinfo,"",@"SHT_NOTE"
	.sectionflags	@"SHF_NOTE_NV_CUINFO"
        /*0018*/ 	.short	0x0002
        /*001a*/ 	.short	0x0064
        /*001c*/ 	.short	0x0082
	.zero		2


//--------------------- .nv.info                  --------------------------
	.section	.nv.info,"",@"SHT_CUDA_INFO"
	.align	4


	//----- nvinfo : EIATTR_REGCOUNT
	.align		4
        /*0000*/ 	.byte	0x04, 0x2f
        /*0002*/ 	.short	(.L_1 - .L_0)
	.align		4
.L_0:
        /*0004*/ 	.word	index@(_Z16matMulBlockwise3PdS_S_P10matrixData)
        /*0008*/ 	.word	0x00000040


	//----- nvinfo : EIATTR_FRAME_SIZE
	.align		4
.L_1:
        /*000c*/ 	.byte	0x04, 0x11
        /*000e*/ 	.short	(.L_3 - .L_2)
	.align		4
.L_2:
        /*0010*/ 	.word	index@($__internal_0_$__cuda_sm20_rcp_rn_f32_slowpath)
        /*0014*/ 	.word	0x00000000


	//----- nvinfo : EIATTR_FRAME_SIZE
	.align		4
.L_3:
        /*0018*/ 	.byte	0x04, 0x11
        /*001a*/ 	.short	(.L_5 - .L_4)
	.align		4
.L_4:
        /*001c*/ 	.word	index@(_Z16matMulBlockwise3PdS_S_P10matrixData)
        /*0020*/ 	.word	0x00000000


	//----- nvinfo : EIATTR_REGCOUNT
	.align		4
.L_5:
        /*0024*/ 	.byte	0x04, 0x2f
        /*0026*/ 	.short	(.L_7 - .L_6)
	.align		4
.L_6:
        /*0028*/ 	.word	index@(_Z16matMulBlockwise2PdS_S_P10matrixData)
        /*002c*/ 	.word	0x00000040


	//----- nvinfo : EIATTR_FRAME_SIZE
	.align		4
.L_7:
        /*0030*/ 	.byte	0x04, 0x11
        /*0032*/ 	.short	(.L_9 - .L_8)
	.align		4
.L_8:
        /*0034*/ 	.word	index@(_Z16matMulBlockwise2PdS_S_P10matrixData)
        /*0038*/ 	.word	0x00000000


	//----- nvinfo : EIATTR_REGCOUNT
	.align		4
.L_9:
        /*003c*/ 	.byte	0x04, 0x2f
        /*003e*/ 	.short	(.L_11 - .L_10)
	.align		4
.L_10:
        /*0040*/ 	.word	index@(_Z16matMulBlockwise1PdS_S_P10matrixData)
        /*0044*/ 	.word	0x00000028


	//----- nvinfo : EIATTR_FRAME_SIZE
	.align		4
.L_11:
        /*0048*/ 	.byte	0x04, 0x11
        /*004a*/ 	.short	(.L_13 - .L_12)
	.align		4
.L_12:
        /*004c*/ 	.word	index@(_Z16matMulBlockwise1PdS_S_P10matrixData)
        /*0050*/ 	.word	0x00000000


	//----- nvinfo : EIATTR_MIN_STACK_SIZE
	.align		4
.L_13:
        /*0054*/ 	.byte	0x04, 0x12
        /*0056*/ 	.short	(.L_15 - .L_14)
	.align		4
.L_14:
        /*0058*/ 	.word	index@(_Z16matMulBlockwise1PdS_S_P10matrixData)
        /*005c*/ 	.word	0x00000000


	//----- nvinfo : EIATTR_MIN_STACK_SIZE
	.align		4
.L_15:
        /*0060*/ 	.byte	0x04, 0x12
        /*0062*/ 	.short	(.L_17 - .L_16)
	.align		4
.L_16:
        /*0064*/ 	.word	index@(_Z16matMulBlockwise2PdS_S_P10matrixData)
        /*0068*/ 	.word	0x00000000


	//----- nvinfo : EIATTR_MIN_STACK_SIZE
	.align		4
.L_17:
        /*006c*/ 	.byte	0x04, 0x12
        /*006e*/ 	.short	(.L_19 - .L_18)
	.align		4
.L_18:
        /*0070*/ 	.word	index@(_Z16matMulBlockwise3PdS_S_P10matrixData)
        /*0074*/ 	.word	0x00000000
.L_19:


//--------------------- .nv.compat                --------------------------
	.section	.nv.compat,"",@"SHT_CUDA_COMPAT_INFO"
	.align	4
        /*0000*/ 	.byte	0x02, 0x09, 0x00, 0x00, 0x02, 0x02, 0x01, 0x00, 0x02, 0x05, 0x05, 0x00, 0x03, 0x07, 0x01, 0x01
        /*0010*/ 	.byte	0x02, 0x03, 0x00, 0x00, 0x02, 0x06, 0x01, 0x00, 0x04, 0x0b, 0x08, 0x00, 0x01, 0x00, 0x00, 0x00
        /*0020*/ 	.byte	0x00, 0x00, 0x00, 0x00


//--------------------- .nv.info._Z16matMulBlockwise1PdS_S_P10matrixData --------------------------
	.section	.nv.info._Z16matMulBlockwise1PdS_S_P10matrixData,"",@"SHT_CUDA_INFO"
	.sectionflags	@""
	.align	4


	//----- nvinfo : EIATTR_CUDA_API_VERSION
	.align		4
        /*0000*/ 	.byte	0x04, 0x37
        /*0002*/ 	.short	(.L_21 - .L_20)
.L_20:
        /*0004*/ 	.word	0x00000082


	//----- nvinfo : EIATTR_KPARAM_INFO
	.align		4
.L_21:
        /*0008*/ 	.byte	0x04, 0x17
        /*000a*/ 	.short	(.L_23 - .L_22)
.L_22:
        /*000c*/ 	.word	0x00000000
        /*0010*/ 	.short	0x0003
        /*0012*/ 	.short	0x0018
        /*0014*/ 	.byte	0x00, 0xf5, 0x21, 0x00


	//----- nvinfo : EIATTR_KPARAM_INFO
	.align		4
.L_23:
        /*0018*/ 	.byte	0x04, 0x17
        /*001a*/ 	.short	(.L_25 - .L_24)
.L_24:
        /*001c*/ 	.word	0x00000000
        /*0020*/ 	.short	0x0002
        /*0022*/ 	.short	0x0010
        /*0024*/ 	.byte	0x00, 0xf5, 0x21, 0x00


	//----- nvinfo : EIATTR_KPARAM_INFO
	.align		4
.L_25:
        /*0028*/ 	.byte	0x04, 0x17
        /*002a*/ 	.short	(.L_27 - .L_26)
.L_26:
        /*002c*/ 	.word	0x00000000
        /*0030*/ 	.short	0x0001
        /*0032*/ 	.short	0x0008
        /*0034*/ 	.byte	0x00, 0xf5, 0x21, 0x00


	//----- nvinfo : EIATTR_KPARAM_INFO
	.align		4
.L_27:
        /*0038*/ 	.byte	0x04, 0x17
        /*003a*/ 	.short	(.L_29 - .L_28)
.L_28:
        /*003c*/ 	.word	0x00000000
        /*0040*/ 	.short	0x0000
        /*0042*/ 	.short	0x0000
        /*0044*/ 	.byte	0x00, 0xf5, 0x21, 0x00


	//----- nvinfo : EIATTR_SPARSE_MMA_MASK
	.align		4
.L_29:
        /*0048*/ 	.byte	0x03, 0x50
        /*004a*/ 	.short	0x0000


	//----- nvinfo : EIATTR_MAXREG_COUNT
	.align		4
        /*004c*/ 	.byte	0x03, 0x1b
        /*004e*/ 	.short	0x00ff


	//----- nvinfo : EIATTR_NUM_BARRIERS
	.align		4
        /*0050*/ 	.byte	0x02, 0x4c
        /*0052*/ 	.byte	0x01
	.zero		1


	//----- nvinfo : EIATTR_MERCURY_ISA_VERSION
	.align		4
        /*0054*/ 	.byte	0x03, 0x5f
        /*0056*/ 	.short	0x0101


	//----- nvinfo : EIATTR_VRC_CTA_INIT_COUNT
	.align		4
        /*0058*/ 	.byte	0x02, 0x4a
	.zero		1
	.zero		1


	//----- nvinfo : EIATTR_EXIT_INSTR_OFFSETS
	.align		4
        /*005c*/ 	.byte	0x04, 0x1c
        /*005e*/ 	.short	(.L_31 - .L_30)


	//   ....[0]....
.L_30:
        /*0060*/ 	.word	0x000001f0


	//   ....[1]....
        /*0064*/ 	.word	0x00001b30


	//----- nvinfo : EIATTR_CBANK_PARAM_SIZE
	.align		4
.L_31:
        /*0068*/ 	.byte	0x03, 0x19
        /*006a*/ 	.short	0x0020


	//----- nvinfo : EIATTR_PARAM_CBANK
	.align		4
        /*006c*/ 	.byte	0x04, 0x0a
        /*006e*/ 	.short	(.L_33 - .L_32)
	.align		4
.L_32:
        /*0070*/ 	.word	index@(.nv.constant0._Z16matMulBlockwise1PdS_S_P10matrixData)
        /*0074*/ 	.short	0x0380
        /*0076*/ 	.short	0x0020


	//----- nvinfo : EIATTR_SW_WAR
	.align		4
.L_33:
        /*0078*/ 	.byte	0x04, 0x36
        /*007a*/ 	.short	(.L_35 - .L_34)
.L_34:
        /*007c*/ 	.word	0x00000008
.L_35:


//--------------------- .nv.info._Z16matMulBlockwise2PdS_S_P10matrixData --------------------------
	.section	.nv.info._Z16matMulBlockwise2PdS_S_P10matrixData,"",@"SHT_CUDA_INFO"
	.sectionflags	@""
	.align	4


	//----- nvinfo : EIATTR_CUDA_API_VERSION
	.align		4
        /*0000*/ 	.byte	0x04, 0x37
        /*0002*/ 	.short	(.L_37 - .L_36)
.L_36:
        /*0004*/ 	.word	0x00000082


	//----- nvinfo : EIATTR_KPARAM_INFO
	.align		4
.L_37:
        /*0008*/ 	.byte	0x04, 0x17
        /*000a*/ 	.short	(.L_39 - .L_38)
.L_38:
        /*000c*/ 	.word	0x00000000
        /*0010*/ 	.short	0x0003
        /*0012*/ 	.short	0x0018
        /*0014*/ 	.byte	0x00, 0xf5, 0x21, 0x00


	//----- nvinfo : EIATTR_KPARAM_INFO
	.align		4
.L_39:
        /*0018*/ 	.byte	0x04, 0x17
        /*001a*/ 	.short	(.L_41 - .L_40)
.L_40:
        /*001c*/ 	.word	0x00000000
        /*0020*/ 	.short	0x0002
        /*0022*/ 	.short	0x0010
        /*0024*/ 	.byte	0x00, 0xf5, 0x21, 0x00


	//----- nvinfo : EIATTR_KPARAM_INFO
	.align		4
.L_41:
        /*0028*/ 	.byte	0x04, 0x17
        /*002a*/ 	.short	(.L_43 - .L_42)
.L_42:
        /*002c*/ 	.word	0x00000000
        /*0030*/ 	.short	0x0001
        /*0032*/ 	.short	0x0008
        /*0034*/ 	.byte	0x00, 0xf5, 0x21, 0x00


	//----- nvinfo : EIATTR_KPARAM_INFO
	.align		4
.L_43:
        /*0038*/ 	.byte	0x04, 0x17
        /*003a*/ 	.short	(.L_45 - .L_44)
.L_44:
        /*003c*/ 	.word	0x00000000
        /*0040*/ 	.short	0x0000
        /*0042*/ 	.short	0x0000
        /*0044*/ 	.byte	0x00, 0xf5, 0x21, 0x00


	//----- nvinfo : EIATTR_SPARSE_MMA_MASK
	.align		4
.L_45:
        /*0048*/ 	.byte	0x03, 0x50
        /*004a*/ 	.short	0x0000


	//----- nvinfo : EIATTR_MAXREG_COUNT
	.align		4
        /*004c*/ 	.byte	0x03, 0x1b
        /*004e*/ 	.short	0x00ff


	//----- nvinfo : EIATTR_NUM_BARRIERS
	.align		4
        /*0050*/ 	.byte	0x02, 0x4c
        /*0052*/ 	.byte	0x01
	.zero		1


	//----- nvinfo : EIATTR_MERCURY_ISA_VERSION
	.align		4
        /*0054*/ 	.byte	0x03, 0x5f
        /*0056*/ 	.short	0x0101


	//----- nvinfo : EIATTR_VRC_CTA_INIT_COUNT
	.align		4
        /*0058*/ 	.byte	0x02, 0x4a
	.zero		1
	.zero		1


	//----- nvinfo : EIATTR_EXIT_INSTR_OFFSETS
	.align		4
        /*005c*/ 	.byte	0x04, 0x1c
        /*005e*/ 	.short	(.L_47 - .L_46)


	//   ....[0]....
.L_46:
        /*0060*/ 	.word	0x00003550


	//----- nvinfo : EIATTR_CBANK_PARAM_SIZE
	.align		4
.L_47:
        /*0064*/ 	.byte	0x03, 0x19
        /*0066*/ 	.short	0x0020


	//----- nvinfo : EIATTR_PARAM_CBANK
	.align		4
        /*0068*/ 	.byte	0x04, 0x0a
        /*006a*/ 	.short	(.L_49 - .L_48)
	.align		4
.L_48:
        /*006c*/ 	.word	index@(.nv.constant0._Z16matMulBlockwise2PdS_S_P10matrixData)
        /*0070*/ 	.short	0x0380
        /*0072*/ 	.short	0x0020


	//----- nvinfo : EIATTR_SW_WAR
	.align		4
.L_49:
        /*0074*/ 	.byte	0x04, 0x36
        /*0076*/ 	.short	(.L_51 - .L_50)
.L_50:
        /*0078*/ 	.word	0x00000008
.L_51:


//--------------------- .nv.info._Z16matMulBlockwise3PdS_S_P10matrixData --------------------------
	.section	.nv.info._Z16matMulBlockwise3PdS_S_P10matrixData,"",@"SHT_CUDA_INFO"
	.sectionflags	@""
	.align	4


	//----- nvinfo : EIATTR_CUDA_API_VERSION
	.align		4
        /*0000*/ 	.byte	0x04, 0x37
        /*0002*/ 	.short	(.L_53 - .L_52)
.L_52:
        /*0004*/ 	.word	0x00000082


	//----- nvinfo : EIATTR_KPARAM_INFO
	.align		4
.L_53:
        /*0008*/ 	.byte	0x04, 0x17
        /*000a*/ 	.short	(.L_55 - .L_54)
.L_54:
        /*000c*/ 	.word	0x00000000
        /*0010*/ 	.short	0x0003
        /*0012*/ 	.short	0x0018
        /*0014*/ 	.byte	0x00, 0xf5, 0x21, 0x00


	//----- nvinfo : EIATTR_KPARAM_INFO
	.align		4
.L_55:
        /*0018*/ 	.byte	0x04, 0x17
        /*001a*/ 	.short	(.L_57 - .L_56)
.L_56:
        /*001c*/ 	.word	0x00000000
        /*0020*/ 	.short	0x0002
        /*0022*/ 	.short	0x0010
        /*0024*/ 	.byte	0x00, 0xf5, 0x21, 0x00


	//----- nvinfo : EIATTR_KPARAM_INFO
	.align		4
.L_57:
        /*0028*/ 	.byte	0x04, 0x17
        /*002a*/ 	.short	(.L_59 - .L_58)
.L_58:
        /*002c*/ 	.word	0x00000000
        /*0030*/ 	.short	0x0001
        /*0032*/ 	.short	0x0008
        /*0034*/ 	.byte	0x00, 0xf5, 0x21, 0x00


	//----- nvinfo : EIATTR_KPARAM_INFO
	.align		4
.L_59:
        /*0038*/ 	.byte	0x04, 0x17
        /*003a*/ 	.short	(.L_61 - .L_60)
.L_60:
        /*003c*/ 	.word	0x00000000
        /*0040*/ 	.short	0x0000
        /*0042*/ 	.short	0x0000
        /*0044*/ 	.byte	0x00, 0xf5, 0x21, 0x00


	//----- nvinfo : EIATTR_SPARSE_MMA_MASK
	.align		4
.L_61:
        /*0048*/ 	.byte	0x03, 0x50
        /*004a*/ 	.short	0x0000


	//----- nvinfo : EIATTR_MAXREG_COUNT
	.align		4
        /*004c*/ 	.byte	0x03, 0x1b
        /*004e*/ 	.short	0x00ff


	//----- nvinfo : EIATTR_NUM_BARRIERS
	.align		4
        /*0050*/ 	.byte	0x02, 0x4c
        /*0052*/ 	.byte	0x01
	.zero		1


	//----- nvinfo : EIATTR_MERCURY_ISA_VERSION
	.align		4
        /*0054*/ 	.byte	0x03, 0x5f
        /*0056*/ 	.short	0x0101


	//----- nvinfo : EIATTR_VRC_CTA_INIT_COUNT
	.align		4
        /*0058*/ 	.byte	0x02, 0x4a
	.zero		1
	.zero		1


	//----- nvinfo : EIATTR_EXIT_INSTR_OFFSETS
	.align		4
        /*005c*/ 	.byte	0x04, 0x1c
        /*005e*/ 	.short	(.L_63 - .L_62)


	//   ....[0]....
.L_62:
        /*0060*/ 	.word	0x000049c0


	//----- nvinfo : EIATTR_CRS_STACK_SIZE
	.align		4
.L_63:
        /*0064*/ 	.byte	0x04, 0x1e
        /*0066*/ 	.short	(.L_65 - .L_64)
.L_64:
        /*0068*/ 	.word	0x00000000


	//----- nvinfo : EIATTR_CBANK_PARAM_SIZE
	.align		4
.L_65:
        /*006c*/ 	.byte	0x03, 0x19
        /*006e*/ 	.short	0x0020


	//----- nvinfo : EIATTR_PARAM_CBANK
	.align		4
        /*0070*/ 	.byte	0x04, 0x0a
        /*0072*/ 	.short	(.L_67 - .L_66)
	.align		4
.L_66:
        /*0074*/ 	.word	index@(.nv.constant0._Z16matMulBlockwise3PdS_S_P10matrixData)
        /*0078*/ 	.short	0x0380
        /*007a*/ 	.short	0x0020


	//----- nvinfo : EIATTR_SW_WAR
	.align		4
.L_67:
        /*007c*/ 	.byte	0x04, 0x36
        /*007e*/ 	.short	(.L_69 - .L_68)
.L_68:
        /*0080*/ 	.word	0x00000008
.L_69:


//--------------------- .nv.callgraph             --------------------------
	.section	.nv.callgraph,"",@"SHT_CUDA_CALLGRAPH"
	.align	4
	.sectionentsize	8
	.align		4
        /*0000*/ 	.word	0x00000000
	.align		4
        /*0004*/ 	.word	0xffffffff
	.align		4
        /*0008*/ 	.word	0x00000000
	.align		4
        /*000c*/ 	.word	0xfffffffe
	.align		4
        /*0010*/ 	.word	0x00000000
	.align		4
        /*0014*/ 	.word	0xfffffffd
	.align		4
        /*0018*/ 	.word	0x00000000
	.align		4
        /*001c*/ 	.word	0xfffffffc


//--------------------- .text._Z16matMulBlockwise1PdS_S_P10matrixData --------------------------
	.section	.text._Z16matMulBlockwise1PdS_S_P10matrixData,"ax",@progbits
	.align	128
        .global         _Z16matMulBlockwise1PdS_S_P10matrixData
        .type           _Z16matMulBlockwise1PdS_S_P10matrixData,@function
        .size           _Z16matMulBlockwise1PdS_S_P10matrixData,(.L_x_28 - _Z16matMulBlockwise1PdS_S_P10matrixData)
        .other          _Z16matMulBlockwise1PdS_S_P10matrixData,@"STO_CUDA_ENTRY STV_DEFAULT"
_Z16matMulBlockwise1PdS_S_P10matrixData:
.text._Z16matMulBlockwise1PdS_S_P10matrixData:
[----:B------:R-:W-:Y:S08]  /*0000*/  LDC R1, c[0x0][0x37c] ;  /* 0x0000df00ff017b82 */ /* 0x000ff00000000800 */
[----:B------:R-:W0:Y:S01]  /*0010*/  LDC.64 R8, c[0x0][0x398] ;  /* 0x0000e600ff087b82 */ /* 0x000e220000000a00 */
[----:B------:R-:W0:Y:S02]  /*0020*/  LDCU.64 UR8, c[0x0][0x358] ;  /* 0x00006b00ff0877ac */ /* 0x000e240008000a00 */
[----:B0-----:R-:W2:Y:S04]  /*0030*/  LDG.E R0, desc[UR8][R8.64+0x10] ;  /* 0x0000100808007981 */ /* 0x001ea8000c1e1900 */
[----:B------:R-:W3:Y:S04]  /*0040*/  LDG.E R11, desc[UR8][R8.64] ;  /* 0x00000008080b7981 */ /* 0x000ee8000c1e1900 */
[----:B------:R0:W5:Y:S01]  /*0050*/  LDG.E R3, desc[UR8][R8.64+0x18] ;  /* 0x0000180808037981 */ /* 0x000162000c1e1900 */
[----:B--2---:R-:W-:-:S04]  /*0060*/  IABS R7, R0 ;  /* 0x0000000000077213 */ /* 0x004fc80000000000 */
[----:B------:R-:W1:Y:S08]  /*0070*/  I2F.RP R2, R7 ;  /* 0x0000000700027306 */ /* 0x000e700000209400 */
[----:B-1----:R-:W1:Y:S02]  /*0080*/  MUFU.RCP R2, R2 ;  /* 0x0000000200027308 */ /* 0x002e640000001000 */
[----:B-1----:R-:W-:-:S06]  /*0090*/  IADD3 R4, PT, PT, R2, 0xffffffe, RZ ;  /* 0x0ffffffe02047810 */ /* 0x002fcc0007ffe0ff */
[----:B------:R1:W2:Y:S01]  /*00a0*/  F2I.FTZ.U32.TRUNC.NTZ R5, R4 ;  /* 0x0000000400057305 */ /* 0x0002a2000021f000 */
[----:B------:R-:W-:Y:S01]  /*00b0*/  IABS R10, R0 ;  /* 0x00000000000a7213 */ /* 0x000fe20000000000 */
[----:B-1----:R-:W-:Y:S01]  /*00c0*/  IMAD.MOV.U32 R4, RZ, RZ, RZ ;  /* 0x000000ffff047224 */ /* 0x002fe200078e00ff */
[----:B--2---:R-:W-:-:S05]  /*00d0*/  IADD3 R6, PT, PT, RZ, -R5, RZ ;  /* 0x80000005ff067210 */ /* 0x004fca0007ffe0ff */
[----:B------:R-:W-:Y:S01]  /*00e0*/  IMAD R13, R6, R7, RZ ;  /* 0x00000007060d7224 */ /* 0x000fe200078e02ff */
[----:B---3--:R-:W-:-:S03]  /*00f0*/  IABS R6, R11 ;  /* 0x0000000b00067213 */ /* 0x008fc60000000000 */
[----:B------:R-:W-:Y:S01]  /*0100*/  IMAD.HI.U32 R5, R5, R13, R4 ;  /* 0x0000000d05057227 */ /* 0x000fe200078e0004 */
[----:B------:R-:W-:-:S05]  /*0110*/  IADD3 R13, PT, PT, RZ, -R10, RZ ;  /* 0x8000000aff0d7210 */ /* 0x000fca0007ffe0ff */
[----:B------:R-:W-:-:S04]  /*0120*/  IMAD.HI.U32 R2, R5, R6, RZ ;  /* 0x0000000605027227 */ /* 0x000fc800078e00ff */
[----:B------:R-:W-:-:S05]  /*0130*/  IMAD R4, R2, R13, R6 ;  /* 0x0000000d02047224 */ /* 0x000fca00078e0206 */
[----:B------:R-:W-:Y:S02]  /*0140*/  ISETP.GT.U32.AND P2, PT, R7, R4, PT ;  /* 0x000000040700720c */ /* 0x000fe40003f44070 */
[----:B------:R-:W-:-:S11]  /*0150*/  LOP3.LUT R11, R11, R0, RZ, 0x3c, !PT ;  /* 0x000000000b0b7212 */ /* 0x000fd600078e3cff */
[----:B------:R-:W-:-:S05]  /*0160*/  @!P2 IMAD.IADD R4, R4, 0x1, -R7 ;  /* 0x000000010404a824 */ /* 0x000fca00078e0a07 */
[----:B------:R-:W-:Y:S02]  /*0170*/  ISETP.GE.U32.AND P0, PT, R4, R7, PT ;  /* 0x000000070400720c */ /* 0x000fe40003f06070 */
[----:B------:R-:W-:Y:S02]  /*0180*/  ISETP.GE.AND P1, PT, R11, RZ, PT ;  /* 0x000000ff0b00720c */ /* 0x000fe40003f26270 */
[----:B------:R-:W-:Y:S02]  /*0190*/  @!P2 IADD3 R2, PT, PT, R2, 0x1, RZ ;  /* 0x000000010202a810 */ /* 0x000fe40007ffe0ff */
[----:B------:R-:W-:-:S07]  /*01a0*/  ISETP.NE.AND P2, PT, R0, RZ, PT ;  /* 0x000000ff0000720c */ /* 0x000fce0003f45270 */
[----:B------:R-:W-:-:S05]  /*01b0*/  @P0 VIADD R2, R2, 0x1 ;  /* 0x0000000102020836 */ /* 0x000fca0000000000 */
[----:B------:R-:W-:Y:S02]  /*01c0*/  @!P1 IADD3 R2, PT, PT, -R2, RZ, RZ ;  /* 0x000000ff02029210 */ /* 0x000fe40007ffe1ff */
[----:B------:R-:W-:-:S04]  /*01d0*/  @!P2 LOP3.LUT R2, RZ, R0, RZ, 0x33, !PT ;  /* 0x00000000ff02a212 */ /* 0x000fc800078e33ff */
[----:B------:R-:W-:-:S13]  /*01e0*/  ISETP.GE.AND P0, PT, R2, 0x1, PT ;  /* 0x000000010200780c */ /* 0x000fda0003f06270 */
[----:B0-----:R-:W-:Y:S05]  /*01f0*/  @!P0 EXIT ;  /* 0x000000000000894d */ /* 0x001fea0003800000 */
[----:B------:R-:W2:Y:S04]  /*0200*/  LDG.E R6, desc[UR8][R8.64+0x1c] ;  /* 0x00001c0808067981 */ /* 0x000ea8000c1e1900 */
[----:B------:R-:W3:Y:S04]  /*0210*/  LDG.E R4, desc[UR8][R8.64+0x4] ;  /* 0x0000040808047981 */ /* 0x000ee8000c1e1900 */
[----:B------:R0:W4:Y:S01]  /*0220*/  LDG.E R5, desc[UR8][R8.64+0x14] ;  /* 0x0000140808057981 */ /* 0x000122000c1e1900 */
[----:B-----5:R-:W-:-:S04]  /*0230*/  IABS R14, R3 ;  /* 0x00000003000e7213 */ /* 0x020fc80000000000 */
[----:B------:R-:W1:Y:S08]  /*0240*/  I2F.RP R12, R14 ;  /* 0x0000000e000c7306 */ /* 0x000e700000209400 */
[----:B-1----:R-:W1:Y:S02]  /*0250*/  MUFU.RCP R12, R12 ;  /* 0x0000000c000c7308 */ /* 0x002e640000001000 */
[----:B-1----:R-:W-:-:S06]  /*0260*/  VIADD R10, R12, 0xffffffe ;  /* 0x0ffffffe0c0a7836 */ /* 0x002fcc0000000000 */
[----:B------:R1:W0:Y:S01]  /*0270*/  F2I.FTZ.U32.TRUNC.NTZ R11, R10 ;  /* 0x0000000a000b7305 */ /* 0x000222000021f000 */
[----:B------:R-:W-:Y:S01]  /*0280*/  IABS R15, R3 ;  /* 0x00000003000f7213 */ /* 0x000fe20000000000 */
[----:B-1----:R-:W-:Y:S01]  /*0290*/  IMAD.MOV.U32 R10, RZ, RZ, RZ ;  /* 0x000000ffff0a7224 */ /* 0x002fe200078e00ff */
[----:B0-----:R-:W-:-:S05]  /*02a0*/  IADD3 R13, PT, PT, RZ, -R11, RZ ;  /* 0x8000000bff0d7210 */ /* 0x001fca0007ffe0ff */
[----:B------:R-:W-:-:S04]  /*02b0*/  IMAD R13, R13, R14, RZ ;  /* 0x0000000e0d0d7224 */ /* 0x000fc800078e02ff */
[----:B------:R-:W-:Y:S01]  /*02c0*/  IMAD.HI.U32 R8, R11, R13, R10 ;  /* 0x0000000d0b087227 */ /* 0x000fe200078e000a */
[----:B------:R-:W-:Y:S01]  /*02d0*/  IADD3 R9, PT, PT, RZ, -R15, RZ ;  /* 0x8000000fff097210 */ /* 0x000fe20007ffe0ff */
[----:B------:R-:W2:Y:S04]  /*02e0*/  S2R R11, SR_TID.Y ;  /* 0x00000000000b7919 */ /* 0x000ea80000002200 */
[----:B------:R-:W-:-:S04]  /*02f0*/  IMAD.HI.U32 R8, R8, R7, RZ ;  /* 0x0000000708087227 */ /* 0x000fc800078e00ff */
[----:B------:R-:W-:Y:S02]  /*0300*/  IMAD R9, R8, R9, R7 ;  /* 0x0000000908097224 */ /* 0x000fe400078e0207 */
[----:B------:R-:W3:Y:S03]  /*0310*/  S2R R7, SR_TID.X ;  /* 0x0000000000077919 */ /* 0x000ee60000002100 */
[----:B------:R-:W-:Y:S01]  /*0320*/  ISETP.GT.U32.AND P2, PT, R14, R9, PT ;  /* 0x000000090e00720c */ /* 0x000fe20003f44070 */
[----:B------:R-:W0:Y:S08]  /*0330*/  S2UR UR4, SR_CTAID.Y ;  /* 0x00000000000479c3 */ /* 0x000e300000002600 */
[----:B------:R-:W1:Y:S04]  /*0340*/  S2UR UR5, SR_CgaCtaId ;  /* 0x00000000000579c3 */ /* 0x000e680000008800 */
[----:B------:R-:W-:-:S04]  /*0350*/  @!P2 IMAD.IADD R9, R9, 0x1, -R14 ;  /* 0x000000010909a824 */ /* 0x000fc800078e0a0e */
[----:B------:R-:W4:Y:S01]  /*0360*/  S2UR UR6, SR_CTAID.X ;  /* 0x00000000000679c3 */ /* 0x000f220000002500 */
[----:B------:R-:W-:Y:S02]  /*0370*/  ISETP.GE.U32.AND P0, PT, R9, R14, PT ;  /* 0x0000000e0900720c */ /* 0x000fe40003f06070 */
[----:B------:R-:W-:Y:S02]  /*0380*/  LOP3.LUT R9, R0, R3, RZ, 0x3c, !PT ;  /* 0x0000000300097212 */ /* 0x000fe400078e3cff */
[----:B------:R-:W-:Y:S02]  /*0390*/  @!P2 IADD3 R8, PT, PT, R8, 0x1, RZ ;  /* 0x000000010808a810 */ /* 0x000fe40007ffe0ff */
[----:B------:R-:W-:Y:S02]  /*03a0*/  ISETP.GE.AND P1, PT, R9, RZ, PT ;  /* 0x000000ff0900720c */ /* 0x000fe40003f26270 */
[----:B------:R-:W-:Y:S01]  /*03b0*/  ISETP.NE.AND P2, PT, R3, RZ, PT ;  /* 0x000000ff0300720c */ /* 0x000fe20003f45270 */
[----:B0-----:R-:W-:Y:S01]  /*03c0*/  IMAD R9, R0, UR4, RZ ;  /* 0x0000000400097c24 */ /* 0x001fe2000f8e02ff */
[----:B------:R-:W-:-:S03]  /*03d0*/  UMOV UR4, 0x400 ;  /* 0x0000040000047882 */ /* 0x000fc60000000000 */
[----:B------:R-:W-:Y:S01]  /*03e0*/  @P0 VIADD R8, R8, 0x1 ;  /* 0x0000000108080836 */ /* 0x000fe20000000000 */
[----:B-1----:R-:W-:-:S05]  /*03f0*/  ULEA UR4, UR5, UR4, 0x18 ;  /* 0x0000000405047291 */ /* 0x002fca000f8ec0ff */
[----:B------:R-:W-:Y:S02]  /*0400*/  @!P1 IMAD.MOV R8, RZ, RZ, -R8 ;  /* 0x000000ffff089224 */ /* 0x000fe400078e0a08 */
[----:B------:R-:W-:Y:S01]  /*0410*/  @!P2 LOP3.LUT R8, RZ, R3, RZ, 0x33, !PT ;  /* 0x00000003ff08a212 */ /* 0x000fe200078e33ff */
[-C--:B--2---:R-:W-:Y:S02]  /*0420*/  IMAD R12, R6, R11.reuse, RZ ;  /* 0x0000000b060c7224 */ /* 0x084fe400078e02ff */
[----:B---3--:R-:W-:-:S03]  /*0430*/  IMAD R10, R4, R11, R7 ;  /* 0x0000000b040a7224 */ /* 0x008fc600078e0207 */
[----:B------:R-:W-:Y:S01]  /*0440*/  IADD3 R14, PT, PT, R12, R7, RZ ;  /* 0x000000070c0e7210 */ /* 0x000fe20007ffe0ff */
[----:B----4-:R-:W-:Y:S02]  /*0450*/  IMAD R11, R0, R5, RZ ;  /* 0x00000005000b7224 */ /* 0x010fe400078e02ff */
[----:B------:R-:W-:Y:S02]  /*0460*/  IMAD R10, R4, R9, R10 ;  /* 0x00000009040a7224 */ /* 0x000fe400078e020a */
[C---:B------:R-:W-:Y:S01]  /*0470*/  IMAD.IADD R15, R11.reuse, 0x1, R14 ;  /* 0x000000010b0f7824 */ /* 0x040fe200078e020e */
[----:B------:R-:W-:Y:S01]  /*0480*/  IADD3 R9, PT, PT, R11, R12, RZ ;  /* 0x0000000c0b097210 */ /* 0x000fe20007ffe0ff */
[C---:B------:R-:W-:Y:S01]  /*0490*/  IMAD R11, R5.reuse, UR6, R7 ;  /* 0x00000006050b7c24 */ /* 0x040fe2000f8e0207 */
[----:B------:R-:W-:Y:S01]  /*04a0*/  LOP3.LUT R13, R6, 0x7ffffff0, RZ, 0xc0, !PT ;  /* 0x7ffffff0060d7812 */ /* 0x000fe200078ec0ff */
[----:B------:R-:W-:Y:S02]  /*04b0*/  IMAD R12, R4, R3, RZ ;  /* 0x00000003040c7224 */ /* 0x000fe400078e02ff */
[----:B------:R-:W-:Y:S01]  /*04c0*/  IMAD R14, R5, UR6, R10 ;  /* 0x00000006050e7c24 */ /* 0x000fe2000f8e020a */
[----:B------:R-:W-:Y:S01]  /*04d0*/  LEA R15, R15, UR4, 0x3 ;  /* 0x000000040f0f7c11 */ /* 0x000fe2000f8e18ff */
[----:B------:R-:W-:-:S06]  /*04e0*/  UMOV UR4, URZ ;  /* 0x000000ff00047c82 */ /* 0x000fcc0008000000 */
.L_x_9:
[----:B------:R-:W-:-:S13]  /*04f0*/  ISETP.GE.AND P0, PT, R8, 0x1, PT ;  /* 0x000000010800780c */ /* 0x000fda0003f06270 */
[----:B0--3--:R-:W-:Y:S05]  /*0500*/  @!P0 BRA `(.L_x_0) ;  /* 0x0000001400788947 */ /* 0x009fea0003800000 */
[----:B------:R-:W0:Y:S01]  /*0510*/  S2R R28, SR_TID.Y ;  /* 0x00000000001c7919 */ /* 0x000e220000002200 */
[----:B------:R-:W-:Y:S01]  /*0520*/  ISETP.GE.U32.AND P0, PT, R8, 0x8, PT ;  /* 0x000000080800780c */ /* 0x000fe20003f06070 */
[----:B------:R-:W-:Y:S02]  /*0530*/  IMAD R26, R0, UR4, RZ ;  /* 0x00000004001a7c24 */ /* 0x000fe4000f8e02ff */
[----:B------:R-:W-:Y:S02]  /*0540*/  HFMA2 R29, -RZ, RZ, 0, 0 ;  /* 0x00000000ff1d7431 */ /* 0x000fe400000001ff */
[----:B------:R-:W-:Y:S02]  /*0550*/  IMAD R22, R3, R6, RZ ;  /* 0x0000000603167224 */ /* 0x000fe400078e02ff */
[----:B0-----:R-:W-:-:S06]  /*0560*/  IMAD.IADD R24, R26, 0x1, R28 ;  /* 0x000000011a187824 */ /* 0x001fcc00078e021c */
[----:B------:R-:W-:Y:S05]  /*0570*/  @!P0 BRA `(.L_x_1) ;  /* 0x0000000400288947 */ /* 0x000fea0003800000 */
[----:B------:R-:W0:Y:S01]  /*0580*/  S2UR UR6, SR_CgaCtaId ;  /* 0x00000000000679c3 */ /* 0x000e220000008800 */
[C-C-:B------:R-:W-:Y:S01]  /*0590*/  IMAD R18, R3.reuse, 0x4, R28.reuse ;  /* 0x0000000403127824 */ /* 0x140fe200078e021c */
[CC--:B------:R-:W-:Y:S01]  /*05a0*/  LEA R16, R3.reuse, R28.reuse, 0x1 ;  /* 0x0000001c03107211 */ /* 0x0c0fe200078e08ff */
[C-C-:B------:R-:W-:Y:S01]  /*05b0*/  IMAD R20, R3.reuse, 0x6, R28.reuse ;  /* 0x0000000603147824 */ /* 0x140fe200078e021c */
[----:B------:R-:W-:Y:S01]  /*05c0*/  UMOV UR5, 0x400 ;  /* 0x0000040000057882 */ /* 0x000fe20000000000 */
[-C--:B------:R-:W-:Y:S01]  /*05d0*/  IMAD R30, R6, R28.reuse, RZ ;  /* 0x0000001c061e7224 */ /* 0x080fe200078e02ff */
[C---:B------:R-:W-:Y:S01]  /*05e0*/  IADD3 R27, PT, PT, R26.reuse, R28, R3 ;  /* 0x0000001c1a1b7210 */ /* 0x040fe20007ffe003 */
[C-C-:B------:R-:W-:Y:S01]  /*05f0*/  IMAD R17, R3.reuse, 0x3, R28.reuse ;  /* 0x0000000303117824 */ /* 0x140fe200078e021c */
[C---:B------:R-:W-:Y:S01]  /*0600*/  IADD3 R16, PT, PT, R26.reuse, R16, RZ ;  /* 0x000000101a107210 */ /* 0x040fe20007ffe0ff */
[C-C-:B------:R-:W-:Y:S01]  /*0610*/  IMAD R19, R3.reuse, 0x5, R28.reuse ;  /* 0x0000000503137824 */ /* 0x140fe200078e021c */
[C---:B------:R-:W-:Y:S01]  /*0620*/  IADD3 R18, PT, PT, R26.reuse, R18, RZ ;  /* 0x000000121a127210 */ /* 0x040fe20007ffe0ff */
[----:B------:R-:W-:Y:S01]  /*0630*/  IMAD R21, R3, 0x7, R28 ;  /* 0x0000000703157824 */ /* 0x000fe200078e021c */
[C---:B------:R-:W-:Y:S01]  /*0640*/  IADD3 R20, PT, PT, R26.reuse, R20, RZ ;  /* 0x000000141a147210 */ /* 0x040fe20007ffe0ff */
[----:B------:R-:W-:Y:S01]  /*0650*/  IMAD.IADD R17, R26, 0x1, R17 ;  /* 0x000000011a117824 */ /* 0x000fe200078e0211 */
[----:B------:R-:W-:Y:S01]  /*0660*/  LOP3.LUT R28, R8, 0x7ffffff8, RZ, 0xc0, !PT ;  /* 0x7ffffff8081c7812 */ /* 0x000fe200078ec0ff */
[----:B------:R-:W-:Y:S01]  /*0670*/  IMAD.IADD R19, R26, 0x1, R19 ;  /* 0x000000011a137824 */ /* 0x000fe200078e0213 */
[----:B------:R-:W-:Y:S01]  /*0680*/  IADD3 R30, PT, PT, R30, R7, RZ ;  /* 0x000000071e1e7210 */ /* 0x000fe20007ffe0ff */
[----:B------:R-:W-:-:S02]  /*0690*/  IMAD.IADD R21, R26, 0x1, R21 ;  /* 0x000000011a157824 */ /* 0x000fc400078e0215 */
[C-C-:B------:R-:W-:Y:S02]  /*06a0*/  IMAD R29, R4.reuse, R24, R11.reuse ;  /* 0x00000018041d7224 */ /* 0x140fe400078e020b */
[C-C-:B------:R-:W-:Y:S02]  /*06b0*/  IMAD R27, R4.reuse, R27, R11.reuse ;  /* 0x0000001b041b7224 */ /* 0x140fe400078e020b */
[----:B------:R-:W-:Y:S01]  /*06c0*/  IMAD.MOV R28, RZ, RZ, -R28 ;  /* 0x000000ffff1c7224 */ /* 0x000fe200078e0a1c */
[----:B0-----:R-:W-:Y:S01]  /*06d0*/  ULEA UR5, UR6, UR5, 0x18 ;  /* 0x0000000506057291 */ /* 0x001fe2000f8ec0ff */
[C-C-:B------:R-:W-:Y:S02]  /*06e0*/  IMAD R25, R4.reuse, R16, R11.reuse ;  /* 0x0000001004197224 */ /* 0x140fe400078e020b */
[C-C-:B------:R-:W-:Y:S02]  /*06f0*/  IMAD R31, R4.reuse, R17, R11.reuse ;  /* 0x00000011041f7224 */ /* 0x140fe400078e020b */
[--C-:B------:R-:W-:Y:S01]  /*0700*/  IMAD R33, R4, R18, R11.reuse ;  /* 0x0000001204217224 */ /* 0x100fe200078e020b */
[----:B------:R-:W-:Y:S01]  /*0710*/  LEA R23, R30, UR5, 0x3 ;  /* 0x000000051e177c11 */ /* 0x000fe2000f8e18ff */
[----:B------:R-:W-:-:S02]  /*0720*/  IMAD R35, R4, R19, R11 ;  /* 0x0000001304237224 */ /* 0x000fc400078e020b */
[C-C-:B------:R-:W-:Y:S02]  /*0730*/  IMAD R37, R4.reuse, R20, R11.reuse ;  /* 0x0000001404257224 */ /* 0x140fe400078e020b */
[----:B------:R-:W-:-:S07]  /*0740*/  IMAD R26, R4, R21, R11 ;  /* 0x00000015041a7224 */ /* 0x000fce00078e020b */
.L_x_2:
[----:B0-----:R-:W0:Y:S02]  /*0750*/  LDC.64 R20, c[0x0][0x388] ;  /* 0x0000e200ff147b82 */ /* 0x001e240000000a00 */
[----:B0-----:R-:W-:-:S05]  /*0760*/  IMAD.WIDE.U32 R16, R29, 0x8, R20 ;  /* 0x000000081d107825 */ /* 0x001fca00078e0014 */
[----:B------:R0:W2:Y:S02]  /*0770*/  LDG.E.64.CONSTANT R18, desc[UR8][R16.64] ;  /* 0x0000000810127981 */ /* 0x0000a4000c1e9b00 */
[----:B0-----:R-:W-:-:S06]  /*0780*/  IMAD.WIDE.U32 R16, R27, 0x8, R20 ;  /* 0x000000081b107825 */ /* 0x001fcc00078e0014 */
[----:B------:R-:W3:Y:S04]  /*0790*/  LDG.E.64.CONSTANT R16, desc[UR8][R16.64] ;  /* 0x0000000810107981 */ /* 0x000ee8000c1e9b00 */
[----:B--2---:R0:W-:Y:S02]  /*07a0*/  STS.64 [R23], R18 ;  /* 0x0000001217007388 */ /* 0x0041e40000000a00 */
[----:B0-----:R-:W-:-:S06]  /*07b0*/  IMAD.WIDE.U32 R18, R25, 0x8, R20 ;  /* 0x0000000819127825 */ /* 0x001fcc00078e0014 */
[----:B------:R-:W2:Y:S01]  /*07c0*/  LDG.E.64.CONSTANT R18, desc[UR8][R18.64] ;  /* 0x0000000812127981 */ /* 0x000ea2000c1e9b00 */
[C---:B------:R-:W-:Y:S01]  /*07d0*/  LEA R30, R22.reuse, R23, 0x3 ;  /* 0x00000017161e7211 */ /* 0x040fe200078e18ff */
[----:B------:R-:W-:-:S04]  /*07e0*/  IMAD R32, R22, 0x10, R23 ;  /* 0x0000001016207824 */ /* 0x000fc800078e0217 */
[----:B---3--:R0:W-:Y:S02]  /*07f0*/  STS.64 [R30], R16 ;  /* 0x000000101e007388 */ /* 0x0081e40000000a00 */
[----:B0-----:R-:W-:-:S06]  /*0800*/  IMAD.WIDE.U32 R16, R33, 0x8, R20 ;  /* 0x0000000821107825 */ /* 0x001fcc00078e0014 */
[----:B------:R-:W3:Y:S04]  /*0810*/  LDG.E.64.CONSTANT R16, desc[UR8][R16.64] ;  /* 0x0000000810107981 */ /* 0x000ee8000c1e9b00 */
[----:B--2---:R0:W-:Y:S02]  /*0820*/  STS.64 [R32], R18 ;  /* 0x0000001220007388 */ /* 0x0041e40000000a00 */
[----:B0-----:R-:W-:-:S06]  /*0830*/  IMAD.WIDE.U32 R18, R31, 0x8, R20 ;  /* 0x000000081f127825 */ /* 0x001fcc00078e0014 */
[----:B------:R-:W2:Y:S01]  /*0840*/  LDG.E.64.CONSTANT R18, desc[UR8][R18.64] ;  /* 0x0000000812127981 */ /* 0x000ea2000c1e9b00 */
[C---:B------:R-:W-:Y:S01]  /*0850*/  IMAD R34, R22.reuse, 0x18, R23 ;  /* 0x0000001816227824 */ /* 0x040fe200078e0217 */
[----:B------:R-:W-:-:S04]  /*0860*/  LEA R36, R22, R23, 0x5 ;  /* 0x0000001716247211 */ /* 0x000fc800078e28ff */
[----:B--2---:R0:W-:Y:S04]  /*0870*/  STS.64 [R34], R18 ;  /* 0x0000001222007388 */ /* 0x0041e80000000a00 */
[----:B---3--:R1:W-:Y:S01]  /*0880*/  STS.64 [R36], R16 ;  /* 0x0000001024007388 */ /* 0x0083e20000000a00 */
[----:B0-----:R-:W-:-:S04]  /*0890*/  IMAD.WIDE.U32 R18, R37, 0x8, R20 ;  /* 0x0000000825127825 */ /* 0x001fc800078e0014 */
[--C-:B-1----:R-:W-:Y:S02]  /*08a0*/  IMAD.WIDE.U32 R16, R35, 0x8, R20.reuse ;  /* 0x0000000823107825 */ /* 0x102fe400078e0014 */
[----:B------:R-:W2:Y:S02]  /*08b0*/  LDG.E.64.CONSTANT R18, desc[UR8][R18.64] ;  /* 0x0000000812127981 */ /* 0x000ea4000c1e9b00 */
[----:B------:R-:W-:Y:S02]  /*08c0*/  IMAD.WIDE.U32 R20, R26, 0x8, R20 ;  /* 0x000000081a147825 */ /* 0x000fe400078e0014 */
[----:B------:R-:W3:Y:S04]  /*08d0*/  LDG.E.64.CONSTANT R16, desc[UR8][R16.64] ;  /* 0x0000000810107981 */ /* 0x000ee8000c1e9b00 */
[----:B------:R-:W4:Y:S01]  /*08e0*/  LDG.E.64.CONSTANT R20, desc[UR8][R20.64] ;  /* 0x0000000814147981 */ /* 0x000f22000c1e9b00 */
[----:B------:R-:W-:-:S02]  /*08f0*/  IMAD R30, R22, 0x28, R23 ;  /* 0x00000028161e7824 */ /* 0x000fc400078e0217 */
[C-C-:B------:R-:W-:Y:S02]  /*0900*/  IMAD R32, R22.reuse, 0x30, R23.reuse ;  /* 0x0000003016207824 */ /* 0x140fe400078e0217 */
[----:B------:R-:W-:Y:S02]  /*0910*/  IMAD R34, R22, 0x38, R23 ;  /* 0x0000003816227824 */ /* 0x000fe400078e0217 */
[----:B------:R-:W-:-:S05]  /*0920*/  VIADD R28, R28, 0x8 ;  /* 0x000000081c1c7836 */ /* 0x000fca0000000000 */
[----:B------:R-:W-:Y:S01]  /*0930*/  ISETP.NE.AND P0, PT, R28, RZ, PT ;  /* 0x000000ff1c00720c */ /* 0x000fe20003f05270 */
[C---:B------:R-:W-:Y:S01]  /*0940*/  IMAD R25, R12.reuse, 0x8, R25 ;  /* 0x000000080c197824 */ /* 0x040fe200078e0219 */
[C---:B------:R-:W-:Y:S01]  /*0950*/  LEA R27, R12.reuse, R27, 0x3 ;  /* 0x0000001b0c1b7211 */ /* 0x040fe200078e18ff */
[C---:B------:R-:W-:Y:S01]  /*0960*/  IMAD R33, R12.reuse, 0x8, R33 ;  /* 0x000000080c217824 */ /* 0x040fe200078e0221 */
[C---:B------:R-:W-:Y:S01]  /*0970*/  LEA R31, R12.reuse, R31, 0x3 ;  /* 0x0000001f0c1f7211 */ /* 0x040fe200078e18ff */
[C---:B------:R-:W-:Y:S01]  /*0980*/  IMAD R37, R12.reuse, 0x8, R37 ;  /* 0x000000080c257824 */ /* 0x040fe200078e0225 */
[C---:B------:R-:W-:Y:S01]  /*0990*/  LEA R35, R12.reuse, R35, 0x3 ;  /* 0x000000230c237211 */ /* 0x040fe200078e18ff */
[C---:B------:R-:W-:Y:S01]  /*09a0*/  IMAD R29, R12.reuse, 0x8, R29 ;  /* 0x000000080c1d7824 */ /* 0x040fe200078e021d */
[----:B------:R-:W-:Y:S02]  /*09b0*/  LEA R26, R12, R26, 0x3 ;  /* 0x0000001a0c1a7211 */ /* 0x000fe400078e18ff */
[----:B------:R-:W-:Y:S01]  /*09c0*/  LEA R23, R22, R23, 0x6 ;  /* 0x0000001716177211 */ /* 0x000fe200078e30ff */
[----:B---3--:R0:W-:Y:S04]  /*09d0*/  STS.64 [R30], R16 ;  /* 0x000000101e007388 */ /* 0x0081e80000000a00 */
[----:B--2---:R0:W-:Y:S04]  /*09e0*/  STS.64 [R32], R18 ;  /* 0x0000001220007388 */ /* 0x0041e80000000a00 */
[----:B----4-:R0:W-:Y:S01]  /*09f0*/  STS.64 [R34], R20 ;  /* 0x0000001422007388 */ /* 0x0101e20000000a00 */
[----:B------:R-:W-:Y:S05]  /*0a00*/  @P0 BRA `(.L_x_2) ;  /* 0xfffffffc00500947 */ /* 0x000fea000383ffff */
[----:B------:R-:W-:-:S07]  /*0a10*/  LOP3.LUT R29, R8, 0x7ffffff8, RZ, 0xc0, !PT ;  /* 0x7ffffff8081d7812 */ /* 0x000fce00078ec0ff */
.L_x_1:
[----:B0-----:R-:W-:-:S04]  /*0a20*/  LOP3.LUT R16, R8, 0x7, RZ, 0xc0, !PT ;  /* 0x0000000708107812 */ /* 0x001fc800078ec0ff */
[----:B------:R-:W-:-:S13]  /*0a30*/  ISETP.NE.AND P0, PT, R16, RZ, PT ;  /* 0x000000ff1000720c */ /* 0x000fda0003f05270 */
[----:B------:R-:W-:Y:S05]  /*0a40*/  @!P0 BRA `(.L_x_3) ;  /* 0x0000000400108947 */ /* 0x000fea0003800000 */
[----:B------:R-:W0:Y:S01]  /*0a50*/  S2R R25, SR_TID.Y ;  /* 0x0000000000197919 */ /* 0x000e220000002200 */
[----:B------:R-:W-:Y:S01]  /*0a60*/  VIADD R16, R16, 0xffffffff ;  /* 0xffffffff10107836 */ /* 0x000fe20000000000 */
[----:B------:R-:W-:-:S04]  /*0a70*/  LOP3.LUT P1, R23, R8, 0x3, RZ, 0xc0, !PT ;  /* 0x0000000308177812 */ /* 0x000fc8000782c0ff */
[----:B------:R-:W-:-:S13]  /*0a80*/  ISETP.GE.U32.AND P0, PT, R16, 0x3, PT ;  /* 0x000000031000780c */ /* 0x000fda0003f06070 */
[----:B------:R-:W-:Y:S05]  /*0a90*/  @!P0 BRA `(.L_x_4) ;  /* 0x0000000000748947 */ /* 0x000fea0003800000 */
[----:B------:R-:W1:Y:S01]  /*0aa0*/  LDC.64 R16, c[0x0][0x388] ;  /* 0x0000e200ff107b82 */ /* 0x000e620000000a00 */
[----:B------:R-:W-:-:S04]  /*0ab0*/  IMAD R18, R3, R29, R24 ;  /* 0x0000001d03127224 */ /* 0x000fc800078e0218 */
[----:B------:R-:W-:-:S05]  /*0ac0*/  IMAD R27, R4, R18, R11 ;  /* 0x00000012041b7224 */ /* 0x000fca00078e020b */
[----:B------:R-:W-:-:S05]  /*0ad0*/  IADD3 R21, PT, PT, R12, R27, RZ ;  /* 0x0000001b0c157210 */ /* 0x000fca0007ffe0ff */
[----:B------:R-:W-:-:S05]  /*0ae0*/  IMAD.IADD R19, R12, 0x1, R21 ;  /* 0x000000010c137824 */ /* 0x000fca00078e0215 */
[----:B------:R-:W-:Y:S01]  /*0af0*/  IADD3 R31, PT, PT, R12, R19, RZ ;  /* 0x000000130c1f7210 */ /* 0x000fe20007ffe0ff */
[----:B-1----:R-:W-:-:S04]  /*0b00*/  IMAD.WIDE.U32 R26, R27, 0x8, R16 ;  /* 0x000000081b1a7825 */ /* 0x002fc800078e0010 */
[--C-:B------:R-:W-:Y:S02]  /*0b10*/  IMAD.WIDE.U32 R20, R21, 0x8, R16.reuse ;  /* 0x0000000815147825 */ /* 0x100fe400078e0010 */
[----:B------:R-:W2:Y:S02]  /*0b20*/  LDG.E.64.CONSTANT R26, desc[UR8][R26.64] ;  /* 0x000000081a1a7981 */ /* 0x000ea4000c1e9b00 */
[--C-:B------:R-:W-:Y:S02]  /*0b30*/  IMAD.WIDE.U32 R18, R19, 0x8, R16.reuse ;  /* 0x0000000813127825 */ /* 0x100fe400078e0010 */
[----:B------:R-:W3:Y:S02]  /*0b40*/  LDG.E.64.CONSTANT R20, desc[UR8][R20.64] ;  /* 0x0000000814147981 */ /* 0x000ee4000c1e9b00 */
[----:B------:R-:W-:Y:S02]  /*0b50*/  IMAD.WIDE.U32 R16, R31, 0x8, R16 ;  /* 0x000000081f107825 */ /* 0x000fe400078e0010 */
[----:B------:R-:W4:Y:S04]  /*0b60*/  LDG.E.64.CONSTANT R18, desc[UR8][R18.64] ;  /* 0x0000000812127981 */ /* 0x000f28000c1e9b00 */
[----:B------:R-:W5:Y:S01]  /*0b70*/  LDG.E.64.CONSTANT R16, desc[UR8][R16.64] ;  /* 0x0000000810107981 */ /* 0x000f62000c1e9b00 */
[----:B------:R-:W1:Y:S01]  /*0b80*/  S2UR UR6, SR_CgaCtaId ;  /* 0x00000000000679c3 */ /* 0x000e620000008800 */
[----:B0-----:R-:W-:Y:S01]  /*0b90*/  IMAD R28, R6, R25, RZ ;  /* 0x00000019061c7224 */ /* 0x001fe200078e02ff */
[----:B------:R-:W-:-:S03]  /*0ba0*/  UMOV UR5, 0x400 ;  /* 0x0000040000057882 */ /* 0x000fc60000000000 */
[----:B------:R-:W-:-:S04]  /*0bb0*/  IMAD.IADD R28, R28, 0x1, R7 ;  /* 0x000000011c1c7824 */ /* 0x000fc800078e0207 */
[----:B------:R-:W-:Y:S01]  /*0bc0*/  IMAD R28, R22, R29, R28 ;  /* 0x0000001d161c7224 */ /* 0x000fe200078e021c */
[----:B-1----:R-:W-:-:S06]  /*0bd0*/  ULEA UR5, UR6, UR5, 0x18 ;  /* 0x0000000506057291 */ /* 0x002fcc000f8ec0ff */
[----:B------:R-:W-:-:S04]  /*0be0*/  LEA R31, R28, UR5, 0x3 ;  /* 0x000000051c1f7c11 */ /* 0x000fc8000f8e18ff */
[----:B------:R-:W-:-:S05]  /*0bf0*/  LEA R33, R22, R31, 0x3 ;  /* 0x0000001f16217211 */ /* 0x000fca00078e18ff */
[----:B------:R-:W-:-:S05]  /*0c00*/  IMAD R35, R22, 0x8, R33 ;  /* 0x0000000816237824 */ /* 0x000fca00078e0221 */
[----:B------:R-:W-:Y:S01]  /*0c10*/  LEA R37, R22, R35, 0x3 ;  /* 0x0000002316257211 */ /* 0x000fe200078e18ff */
[----:B------:R-:W-:Y:S01]  /*0c20*/  VIADD R29, R29, 0x4 ;  /* 0x000000041d1d7836 */ /* 0x000fe20000000000 */
[----:B--2---:R1:W-:Y:S04]  /*0c30*/  STS.64 [R31], R26 ;  /* 0x0000001a1f007388 */ /* 0x0043e80000000a00 */
[----:B---3--:R1:W-:Y:S04]  /*0c40*/  STS.64 [R33], R20 ;  /* 0x0000001421007388 */ /* 0x0083e80000000a00 */
[----:B----4-:R1:W-:Y:S04]  /*0c50*/  STS.64 [R35], R18 ;  /* 0x0000001223007388 */ /* 0x0103e80000000a00 */
[----:B-----5:R1:W-:Y:S02]  /*0c60*/  STS.64 [R37], R16 ;  /* 0x0000001025007388 */ /* 0x0203e40000000a00 */
.L_x_4:
[----:B------:R-:W-:Y:S05]  /*0c70*/  @!P1 BRA `(.L_x_3) ;  /* 0x0000000000849947 */ /* 0x000fea0003800000 */
[----:B-1----:R-:W-:Y:S01]  /*0c80*/  LOP3.LUT R16, R8, 0x1, RZ, 0xc0, !PT ;  /* 0x0000000108107812 */ /* 0x002fe200078ec0ff */
[----:B0-----:R-:W-:Y:S01]  /*0c90*/  IMAD R20, R6, R25, RZ ;  /* 0x0000001906147224 */ /* 0x001fe200078e02ff */
[----:B------:R-:W-:Y:S02]  /*0ca0*/  ISETP.NE.AND P0, PT, R23, 0x1, PT ;  /* 0x000000011700780c */ /* 0x000fe40003f05270 */
[----:B------:R-:W-:Y:S02]  /*0cb0*/  ISETP.NE.U32.AND P1, PT, R16, 0x1, PT ;  /* 0x000000011000780c */ /* 0x000fe40003f25070 */
[----:B------:R-:W-:-:S09]  /*0cc0*/  IADD3 R25, PT, PT, R20, R7, RZ ;  /* 0x0000000714197210 */ /* 0x000fd20007ffe0ff */
[----:B------:R-:W0:Y:S01]  /*0cd0*/  @P0 LDC.64 R16, c[0x0][0x388] ;  /* 0x0000e200ff100b82 */ /* 0x000e220000000a00 */
[-CC-:B------:R-:W-:Y:S02]  /*0ce0*/  @P0 IMAD R20, R3, R29.reuse, R24.reuse ;  /* 0x0000001d03140224 */ /* 0x180fe400078e0218 */
[----:B------:R-:W-:Y:S02]  /*0cf0*/  @P0 IMAD R23, R22, R29, R25 ;  /* 0x0000001d16170224 */ /* 0x000fe400078e0219 */
[----:B------:R-:W-:Y:S02]  /*0d00*/  @P0 VIADD R29, R29, 0x2 ;  /* 0x000000021d1d0836 */ /* 0x000fe40000000000 */
[----:B------:R-:W-:Y:S01]  /*0d10*/  @P0 IMAD R21, R4, R20, R11 ;  /* 0x0000001404150224 */ /* 0x000fe200078e020b */
[----:B------:R-:W1:Y:S01]  /*0d20*/  @!P1 LDC.64 R18, c[0x0][0x388] ;  /* 0x0000e200ff129b82 */ /* 0x000e620000000a00 */
[----:B------:R-:W-:-:S03]  /*0d30*/  @!P1 IMAD R24, R3, R29, R24 ;  /* 0x0000001d03189224 */ /* 0x000fc600078e0218 */
[----:B------:R-:W-:Y:S01]  /*0d40*/  @P0 IADD3 R31, PT, PT, R12, R21, RZ ;  /* 0x000000150c1f0210 */ /* 0x000fe20007ffe0ff */
[----:B------:R-:W-:Y:S02]  /*0d50*/  @!P1 IMAD R27, R4, R24, R11 ;  /* 0x00000018041b9224 */ /* 0x000fe400078e020b */
[----:B0-----:R-:W-:-:S04]  /*0d60*/  @P0 IMAD.WIDE.U32 R20, R21, 0x8, R16 ;  /* 0x0000000815140825 */ /* 0x001fc800078e0010 */
[----:B------:R-:W-:Y:S02]  /*0d70*/  @P0 IMAD.WIDE.U32 R16, R31, 0x8, R16 ;  /* 0x000000081f100825 */ /* 0x000fe400078e0010 */
[----:B------:R-:W2:Y:S02]  /*0d80*/  @P0 LDG.E.64.CONSTANT R20, desc[UR8][R20.64] ;  /* 0x0000000814140981 */ /* 0x000ea4000c1e9b00 */
[----:B-1----:R-:W-:Y:S02]  /*0d90*/  @!P1 IMAD.WIDE.U32 R18, R27, 0x8, R18 ;  /* 0x000000081b129825 */ /* 0x002fe400078e0012 */
[----:B------:R-:W3:Y:S04]  /*0da0*/  @P0 LDG.E.64.CONSTANT R16, desc[UR8][R16.64] ;  /* 0x0000000810100981 */ /* 0x000ee8000c1e9b00 */
[----:B------:R-:W4:Y:S01]  /*0db0*/  @!P1 LDG.E.64.CONSTANT R18, desc[UR8][R18.64] ;  /* 0x0000000812129981 */ /* 0x000f22000c1e9b00 */
[----:B------:R-:W0:Y:S01]  /*0dc0*/  @P0 S2R R27, SR_CgaCtaId ;  /* 0x00000000001b0919 */ /* 0x000e220000008800 */
[----:B------:R-:W1:Y:S01]  /*0dd0*/  @!P1 S2R R31, SR_CgaCtaId ;  /* 0x00000000001f9919 */ /* 0x000e620000008800 */
[----:B------:R-:W-:-:S02]  /*0de0*/  @P0 MOV R24, 0x400 ;  /* 0x0000040000180802 */ /* 0x000fc40000000f00 */
[----:B------:R-:W-:Y:S01]  /*0df0*/  @!P1 MOV R26, 0x400 ;  /* 0x00000400001a9802 */ /* 0x000fe20000000f00 */
[----:B------:R-:W-:Y:S01]  /*0e00*/  @!P1 IMAD R25, R22, R29, R25 ;  /* 0x0000001d16199224 */ /* 0x000fe200078e0219 */
[----:B0-----:R-:W-:Y:S02]  /*0e10*/  @P0 LEA R24, R27, R24, 0x18 ;  /* 0x000000181b180211 */ /* 0x001fe400078ec0ff */
[----:B-1----:R-:W-:-:S03]  /*0e20*/  @!P1 LEA R26, R31, R26, 0x18 ;  /* 0x0000001a1f1a9211 */ /* 0x002fc600078ec0ff */
[----:B------:R-:W-:Y:S02]  /*0e30*/  @P0 IMAD R23, R23, 0x8, R24 ;  /* 0x0000000817170824 */ /* 0x000fe400078e0218 */
[----:B------:R-:W-:-:S03]  /*0e40*/  @!P1 IMAD R25, R25, 0x8, R26 ;  /* 0x0000000819199824 */ /* 0x000fc600078e021a */
[----:B------:R-:W-:Y:S01]  /*0e50*/  @P0 LEA R27, R22, R23, 0x3 ;  /* 0x00000017161b0211 */ /* 0x000fe200078e18ff */
[----:B--2---:R2:W-:Y:S04]  /*0e60*/  @P0 STS.64 [R23], R20 ;  /* 0x0000001417000388 */ /* 0x0045e80000000a00 */
[----:B---3--:R2:W-:Y:S04]  /*0e70*/  @P0 STS.64 [R27], R16 ;  /* 0x000000101b000388 */ /* 0x0085e80000000a00 */
[----:B----4-:R2:W-:Y:S02]  /*0e80*/  @!P1 STS.64 [R25], R18 ;  /* 0x0000001219009388 */ /* 0x0105e40000000a00 */
.L_x_3:
[----:B------:R-:W-:Y:S01]  /*0e90*/  IMAD R30, R5, UR4, R10 ;  /* 0x00000004051e7c24 */ /* 0x000fe2000f8e020a */
[----:B------:R-:W-:-:S06]  /*0ea0*/  UMOV UR5, URZ ;  /* 0x000000ff00057c82 */ /* 0x000fcc0008000000 */
.L_x_8:
[----:B-123--:R-:W1:Y:S01]  /*0eb0*/  LDC.64 R16, c[0x0][0x380] ;  /* 0x0000e000ff107b82 */ /* 0x00ee620000000a00 */
[----:B------:R-:W-:-:S05]  /*0ec0*/  IMAD R31, R12, UR5, RZ ;  /* 0x000000050c1f7c24 */ /* 0x000fca000f8e02ff */
[----:B------:R-:W-:-:S05]  /*0ed0*/  IADD3 R19, PT, PT, R30, R31, RZ ;  /* 0x0000001f1e137210 */ /* 0x000fca0007ffe0ff */
[----:B-1----:R-:W-:-:S06]  /*0ee0*/  IMAD.WIDE.U32 R16, R19, 0x8, R16 ;  /* 0x0000000813107825 */ /* 0x002fcc00078e0010 */
[----:B------:R-:W2:Y:S01]  /*0ef0*/  LDG.E.64.CONSTANT R16, desc[UR8][R16.64] ;  /* 0x0000000810107981 */ /* 0x000ea2000c1e9b00 */
[----:B------:R-:W-:Y:S02]  /*0f00*/  ISETP.GE.AND P0, PT, R6, 0x1, PT ;  /* 0x000000010600780c */ /* 0x000fe40003f06270 */
[----:B------:R-:W-:Y:S01]  /*0f10*/  CS2R R28, SRZ ;  /* 0x00000000001c7805 */ /* 0x000fe2000001ff00 */
[----:B--2---:R1:W-:Y:S01]  /*0f20*/  STS.64 [R15], R16 ;  /* 0x000000100f007388 */ /* 0x0043e20000000a00 */
[----:B------:R-:W-:Y:S09]  /*0f30*/  BAR.SYNC.DEFER_BLOCKING 0x0 ;  /* 0x0000000000007b1d */ /* 0x000ff20000010000 */
[----:B------:R-:W-:Y:S05]  /*0f40*/  @!P0 BRA `(.L_x_5) ;  /* 0x0000000800c48947 */ /* 0x000fea0003800000 */
[----:B-1----:R-:W-:Y:S01]  /*0f50*/  VIADD R16, R6, 0xffffffff ;  /* 0xffffffff06107836 */ /* 0x002fe20000000000 */
[----:B------:R-:W-:-:S04]  /*0f60*/  CS2R R28, SRZ ;  /* 0x00000000001c7805 */ /* 0x000fc8000001ff00 */
[----:B------:R-:W-:Y:S01]  /*0f70*/  ISETP.GE.U32.AND P0, PT, R16, 0xf, PT ;  /* 0x0000000f1000780c */ /* 0x000fe20003f06070 */
[----:B------:R-:W-:-:S12]  /*0f80*/  HFMA2 R16, -RZ, RZ, 0, 0 ;  /* 0x00000000ff107431 */ /* 0x000fd800000001ff */
[----:B------:R-:W-:Y:S05]  /*0f90*/  @!P0 BRA `(.L_x_6) ;  /* 0x0000000400308947 */ /* 0x000fea0003800000 */
[----:B------:R-:W1:Y:S01]  /*0fa0*/  S2UR UR7, SR_CgaCtaId ;  /* 0x00000000000779c3 */ /* 0x000e620000008800 */
[----:B------:R-:W-:Y:S01]  /*0fb0*/  UMOV UR6, 0x400 ;  /* 0x0000040000067882 */ /* 0x000fe20000000000 */
[----:B------:R-:W-:Y:S01]  /*0fc0*/  CS2R R28, SRZ ;  /* 0x00000000001c7805 */ /* 0x000fe2000001ff00 */
[----:B-1----:R-:W-:-:S03]  /*0fd0*/  ULEA UR7, UR7, UR6, 0x18 ;  /* 0x0000000607077291 */ /* 0x002fc6000f8ec0ff */
[----:B------:R-:W-:-:S09]  /*0fe0*/  UMOV UR6, URZ ;  /* 0x000000ff00067c82 */ /* 0x000fd20008000000 */
.L_x_7:
[----:B------:R-:W-:Y:S02]  /*0ff0*/  VIADD R32, R9, UR6 ;  /* 0x0000000609207c36 */ /* 0x000fe40008000000 */
[----:B------:R-:W-:Y:S01]  /*1000*/  IMAD R16, R6, UR6, R7 ;  /* 0x0000000606107c24 */ /* 0x000fe2000f8e0207 */
[----:B------:R-:W-:Y:S02]  /*1010*/  UIADD3 UR6, UPT, UPT, UR6, 0x10, URZ ;  /* 0x0000001006067890 */ /* 0x000fe4000fffe0ff */
[----:B------:R-:W-:Y:S02]  /*1020*/  LEA R32, R32, UR7, 0x3 ;  /* 0x0000000720207c11 */ /* 0x000fe4000f8e18ff */
[----:B------:R-:W-:Y:S02]  /*1030*/  LEA R33, R16, UR7, 0x3 ;  /* 0x0000000710217c11 */ /* 0x000fe4000f8e18ff */
[----:B------:R-:W-:Y:S01]  /*1040*/  ISETP.NE.AND P0, PT, R13, UR6, PT ;  /* 0x000000060d007c0c */ /* 0x000fe2000bf05270 */
[----:B------:R-:W-:Y:S01]  /*1050*/  LDS.64 R16, [R32] ;  /* 0x0000000020107984 */ /* 0x000fe20000000a00 */
[----:B------:R-:W-:-:S03]  /*1060*/  LEA R35, R6, R33, 0x3 ;  /* 0x0000002106237211 */ /* 0x000fc600078e18ff */
[----:B------:R1:W2:Y:S02]  /*1070*/  LDS.64 R26, [R33] ;  /* 0x00000000211a7984 */ /* 0x0002a40000000a00 */
[C---:B------:R-:W-:Y:S02]  /*1080*/  IMAD R37, R6.reuse, 0x8, R35 ;  /* 0x0000000806257824 */ /* 0x040fe400078e0223 */
[----:B0-----:R-:W-:Y:S03]  /*1090*/  LDS.64 R24, [R32+0x8] ;  /* 0x0000080020187984 */ /* 0x001fe60000000a00 */
[C---:B------:R-:W-:Y:S01]  /*10a0*/  LEA R34, R6.reuse, R37, 0x3 ;  /* 0x0000002506227211 */ /* 0x040fe200078e18ff */
[----:B------:R0:W3:Y:S04]  /*10b0*/  LDS.64 R22, [R35] ;  /* 0x0000000023167984 */ /* 0x0000e80000000a00 */
[----:B------:R-:W-:Y:S01]  /*10c0*/  LDS.64 R20, [R32+0x10] ;  /* 0x0000100020147984 */ /* 0x000fe20000000a00 */
[----:B-1----:R-:W-:-:S03]  /*10d0*/  IMAD R33, R6, 0x8, R34 ;  /* 0x0000000806217824 */ /* 0x002fc600078e0222 */
[----:B------:R1:W4:Y:S02]  /*10e0*/  LDS.64 R18, [R37] ;  /* 0x0000000025127984 */ /* 0x0003240000000a00 */
[----:B0-----:R-:W-:-:S05]  /*10f0*/  LEA R35, R6, R33, 0x3 ;  /* 0x0000002106237211 */ /* 0x001fca00078e18ff */
[C---:B-1----:R-:W-:Y:S01]  /*1100*/  IMAD R37, R6.reuse, 0x8, R35 ;  /* 0x0000000806257824 */ /* 0x042fe200078e0223 */
[----:B--2---:R-:W-:Y:S01]  /*1110*/  DFMA R26, R16, R26, R28 ;  /* 0x0000001a101a722b */ /* 0x004fe2000000001c */
[----:B------:R-:W-:Y:S04]  /*1120*/  LDS.64 R16, [R32+0x18] ;  /* 0x0000180020107984 */ /* 0x000fe80000000a00 */
[----:B------:R0:W1:Y:S03]  /*1130*/  LDS.64 R28, [R34] ;  /* 0x00000000221c7984 */ /* 0x0000660000000a00 */
[----:B---3--:R-:W-:Y:S01]  /*1140*/  DFMA R22, R24, R22, R26 ;  /* 0x000000161816722b */ /* 0x008fe2000000001a */
[----:B------:R-:W-:Y:S04]  /*1150*/  LDS.64 R24, [R32+0x20] ;  /* 0x0000200020187984 */ /* 0x000fe80000000a00 */
[----:B------:R-:W-:Y:S01]  /*1160*/  LDS.64 R26, [R37] ;  /* 0x00000000251a7984 */ /* 0x000fe20000000a00 */
[----:B0-----:R-:W-:-:S02]  /*1170*/  LEA R34, R6, R37, 0x3 ;  /* 0x0000002506227211 */ /* 0x001fc400078e18ff */
[----:B----4-:R-:W-:Y:S02]  /*1180*/  DFMA R18, R20, R18, R22 ;  /* 0x000000121412722b */ /* 0x010fe40000000016 */
[----:B------:R0:W2:Y:S04]  /*1190*/  LDS.64 R22, [R33] ;  /* 0x0000000021167984 */ /* 0x0000a80000000a00 */
[----:B------:R-:W-:Y:S01]  /*11a0*/  LDS.64 R20, [R32+0x28] ;  /* 0x0000280020147984 */ /* 0x000fe20000000a00 */
[C---:B0-----:R-:W-:Y:S01]  /*11b0*/  IMAD R33, R6.reuse, 0x8, R34 ;  /* 0x0000000806217824 */ /* 0x041fe200078e0222 */
[----:B-1----:R-:W-:Y:S02]  /*11c0*/  DFMA R28, R16, R28, R18 ;  /* 0x0000001c101c722b */ /* 0x002fe40000000012 */
[----:B------:R0:W1:Y:S04]  /*11d0*/  LDS.64 R18, [R35] ;  /* 0x0000000023127984 */ /* 0x0000680000000a00 */
[----:B------:R-:W3:Y:S01]  /*11e0*/  LDS.64 R16, [R32+0x30] ;  /* 0x0000300020107984 */ /* 0x000ee20000000a00 */
[----:B0-----:R-:W-:Y:S01]  /*11f0*/  LEA R35, R6, R33, 0x3 ;  /* 0x0000002106237211 */ /* 0x001fe200078e18ff */
[----:B--2---:R-:W-:-:S02]  /*1200*/  DFMA R22, R24, R22, R28 ;  /* 0x000000161816722b */ /* 0x004fc4000000001c */
[----:B------:R-:W-:Y:S02]  /*1210*/  LDS.64 R24, [R32+0x38] ;  /* 0x0000380020187984 */ /* 0x000fe40000000a00 */
[----:B------:R-:W-:Y:S02]  /*1220*/  IMAD R37, R6, 0x8, R35 ;  /* 0x0000000806257824 */ /* 0x000fe400078e0223 */
[----:B------:R-:W-:Y:S02]  /*1230*/  LDS.64 R28, [R35] ;  /* 0x00000000231c7984 */ /* 0x000fe40000000a00 */
[----:B-1----:R-:W-:Y:S02]  /*1240*/  DFMA R18, R20, R18, R22 ;  /* 0x000000121412722b */ /* 0x002fe40000000016 */
[----:B------:R0:W1:Y:S04]  /*1250*/  LDS.64 R22, [R34] ;  /* 0x0000000022167984 */ /* 0x0000680000000a00 */
[----:B------:R-:W-:Y:S02]  /*1260*/  LDS.64 R20, [R32+0x40] ;  /* 0x0000400020147984 */ /* 0x000fe40000000a00 */
[----:B---3--:R-:W-:-:S02]  /*1270*/  DFMA R26, R16, R26, R18 ;  /* 0x0000001a101a722b */ /* 0x008fc40000000012 */
[----:B------:R2:W3:Y:S01]  /*1280*/  LDS.64 R18, [R33] ;  /* 0x0000000021127984 */ /* 0x0004e20000000a00 */
[----:B0-----:R-:W-:-:S03]  /*1290*/  LEA R34, R6, R37, 0x3 ;  /* 0x0000002506227211 */ /* 0x001fc600078e18ff */
[----:B------:R-:W0:Y:S02]  /*12a0*/  LDS.64 R16, [R32+0x48] ;  /* 0x0000480020107984 */ /* 0x000e240000000a00 */
[----:B--2---:R-:W-:-:S05]  /*12b0*/  IMAD R33, R6, 0x8, R34 ;  /* 0x0000000806217824 */ /* 0x004fca00078e0222 */
[C---:B------:R-:W-:Y:S01]  /*12c0*/  LEA R35, R6.reuse, R33, 0x3 ;  /* 0x0000002106237211 */ /* 0x040fe200078e18ff */
[----:B-1----:R-:W-:Y:S01]  /*12d0*/  DFMA R22, R24, R22, R26 ;  /* 0x000000161816722b */ /* 0x002fe2000000001a */
[----:B------:R-:W-:Y:S04]  /*12e0*/  LDS.64 R26, [R32+0x50] ;  /* 0x00005000201a7984 */ /* 0x000fe80000000a00 */
[----:B------:R1:W2:Y:S03]  /*12f0*/  LDS.64 R24, [R37] ;  /* 0x0000000025187984 */ /* 0x0002a60000000a00 */
[----:B---3--:R-:W-:Y:S02]  /*1300*/  DFMA R18, R20, R18, R22 ;  /* 0x000000121412722b */ /* 0x008fe40000000016 */
[----:B------:R-:W-:Y:S04]  /*1310*/  LDS.64 R22, [R32+0x58] ;  /* 0x0000580020167984 */ /* 0x000fe80000000a00 */
[----:B------:R-:W-:Y:S01]  /*1320*/  LDS.64 R20, [R33] ;  /* 0x0000000021147984 */ /* 0x000fe20000000a00 */
[----:B-1----:R-:W-:Y:S01]  /*1330*/  IMAD R37, R6, 0x8, R35 ;  /* 0x0000000806257824 */ /* 0x002fe200078e0223 */
[----:B0-----:R-:W-:-:S02]  /*1340*/  DFMA R28, R16, R28, R18 ;  /* 0x0000001c101c722b */ /* 0x001fc40000000012 */
[----:B------:R-:W0:Y:S04]  /*1350*/  LDS.64 R16, [R34] ;  /* 0x0000000022107984 */ /* 0x000e280000000a00 */
[----:B------:R-:W1:Y:S02]  /*1360*/  LDS.64 R18, [R32+0x60] ;  /* 0x0000600020127984 */ /* 0x000e640000000a00 */
[----:B--2---:R-:W-:Y:S01]  /*1370*/  DFMA R24, R26, R24, R28 ;  /* 0x000000181a18722b */ /* 0x004fe2000000001c */
[----:B------:R-:W-:Y:S01]  /*1380*/  LEA R26, R6, R37, 0x3 ;  /* 0x00000025061a7211 */ /* 0x000fe200078e18ff */
[----:B------:R-:W-:Y:S05]  /*1390*/  LDS.64 R28, [R32+0x78] ;  /* 0x00007800201c7984 */ /* 0x000fea0000000a00 */
[----:B------:R-:W-:Y:S01]  /*13a0*/  LDS.64 R26, [R26] ;  /* 0x000000001a1a7984 */ /* 0x000fe20000000a00 */
[----:B0-----:R-:W-:-:S03]  /*13b0*/  DFMA R24, R22, R16, R24 ;  /* 0x000000101618722b */ /* 0x001fc60000000018 */
[----:B------:R-:W-:Y:S04]  /*13c0*/  LDS.64 R22, [R32+0x68] ;  /* 0x0000680020167984 */ /* 0x000fe80000000a00 */
[----:B------:R-:W0:Y:S01]  /*13d0*/  LDS.64 R16, [R35] ;  /* 0x0000000023107984 */ /* 0x000e220000000a00 */
[----:B-1----:R-:W-:-:S03]  /*13e0*/  DFMA R24, R18, R20, R24 ;  /* 0x000000141218722b */ /* 0x002fc60000000018 */
[----:B------:R-:W-:Y:S04]  /*13f0*/  LDS.64 R20, [R32+0x70] ;  /* 0x0000700020147984 */ /* 0x000fe80000000a00 */
[----:B------:R-:W1:Y:S01]  /*1400*/  LDS.64 R18, [R37] ;  /* 0x0000000025127984 */ /* 0x000e620000000a00 */
[----:B0-----:R-:W-:-:S08]  /*1410*/  DFMA R16, R22, R16, R24 ;  /* 0x000000101610722b */ /* 0x001fd00000000018 */
[----:B-1----:R-:W-:-:S08]  /*1420*/  DFMA R16, R20, R18, R16 ;  /* 0x000000121410722b */ /* 0x002fd00000000010 */
[----:B------:R-:W-:Y:S01]  /*1430*/  DFMA R28, R28, R26, R16 ;  /* 0x0000001a1c1c722b */ /* 0x000fe20000000010 */
[----:B------:R-:W-:Y:S10]  /*1440*/  @P0 BRA `(.L_x_7) ;  /* 0xfffffff800e80947 */ /* 0x000ff4000383ffff */
[----:B------:R-:W-:-:S07]  /*1450*/  IMAD.MOV.U32 R16, RZ, RZ, R13 ;  /* 0x000000ffff107224 */ /* 0x000fce00078e000d */
.L_x_6:
[----:B------:R-:W-:-:S04]  /*1460*/  LOP3.LUT R20, R6, 0xf, RZ, 0xc0, !PT ;  /* 0x0000000f06147812 */ /* 0x000fc800078ec0ff */
[----:B------:R-:W-:-:S13]  /*1470*/  ISETP.NE.AND P0, PT, R20, RZ, PT ;  /* 0x000000ff1400720c */ /* 0x000fda0003f05270 */
[----:B------:R-:W-:Y:S05]  /*1480*/  @!P0 BRA `(.L_x_5) ;  /* 0x0000000400748947 */ /* 0x000fea0003800000 */
[----:B------:R-:W1:Y:S01]  /*1490*/  S2UR UR7, SR_CgaCtaId ;  /* 0x00000000000779c3 */ /* 0x000e620000008800 */
[----:B------:R-:W-:Y:S01]  /*14a0*/  UMOV UR6, 0x400 ;  /* 0x0000040000067882 */ /* 0x000fe20000000000 */
[-C--:B------:R-:W-:Y:S01]  /*14b0*/  IADD3 R24, PT, PT, R9, R16.reuse, RZ ;  /* 0x0000001009187210 */ /* 0x080fe20007ffe0ff */
[----:B------:R-:W-:Y:S01]  /*14c0*/  IMAD R16, R6, R16, R7 ;  /* 0x0000001006107224 */ /* 0x000fe200078e0207 */
[----:B------:R-:W-:Y:S01]  /*14d0*/  ISETP.NE.AND P0, PT, R20, 0x1, PT ;  /* 0x000000011400780c */ /* 0x000fe20003f05270 */
[----:B-1----:R-:W-:-:S06]  /*14e0*/  ULEA UR6, UR7, UR6, 0x18 ;  /* 0x0000000607067291 */ /* 0x002fcc000f8ec0ff */
[----:B------:R-:W-:Y:S02]  /*14f0*/  LEA R24, R24, UR6, 0x3 ;  /* 0x0000000618187c11 */ /* 0x000fe4000f8e18ff */
[----:B------:R-:W-:-:S03]  /*1500*/  LEA R21, R16, UR6, 0x3 ;  /* 0x0000000610157c11 */ /* 0x000fc6000f8e18ff */
[----:B------:R-:W-:Y:S04]  /*1510*/  LDS.64 R18, [R24] ;  /* 0x0000000018127984 */ /* 0x000fe80000000a00 */
[----:B------:R-:W1:Y:S02]  /*1520*/  LDS.64 R16, [R21] ;  /* 0x0000000015107984 */ /* 0x000e640000000a00 */
[----:B-1----:R-:W-:Y:S01]  /*1530*/  DFMA R28, R18, R16, R28 ;  /* 0x00000010121c722b */ /* 0x002fe2000000001c */
[----:B------:R-:W-:Y:S10]  /*1540*/  @!P0 BRA `(.L_x_5) ;  /* 0x0000000400448947 */ /* 0x000ff40003800000 */
[----:B------:R-:W-:Y:S01]  /*1550*/  IMAD R21, R6, 0x8, R21 ;  /* 0x0000000806157824 */ /* 0x000fe200078e0215 */
[----:B------:R-:W-:Y:S01]  /*1560*/  LDS.64 R18, [R24+0x8] ;  /* 0x0000080018127984 */ /* 0x000fe20000000a00 */
[----:B------:R-:W-:-:S03]  /*1570*/  ISETP.NE.AND P0, PT, R20, 0x2, PT ;  /* 0x000000021400780c */ /* 0x000fc60003f05270 */
[----:B------:R-:W1:Y:S02]  /*1580*/  LDS.64 R16, [R21] ;  /* 0x0000000015107984 */ /* 0x000e640000000a00 */
[----:B-1----:R-:W-:-:S08]  /*1590*/  DFMA R28, R18, R16, R28 ;  /* 0x00000010121c722b */ /* 0x002fd0000000001c */
[----:B------:R-:W-:Y:S05]  /*15a0*/  @!P0 BRA `(.L_x_5) ;  /* 0x00000004002c8947 */ /* 0x000fea0003800000 */
[----:B------:R-:W-:Y:S01]  /*15b0*/  LEA R21, R6, R21, 0x3 ;  /* 0x0000001506157211 */ /* 0x000fe200078e18ff */
[----:B------:R-:W-:Y:S01]  /*15c0*/  LDS.64 R18, [R24+0x10] ;  /* 0x0000100018127984 */ /* 0x000fe20000000a00 */
[----:B------:R-:W-:-:S03]  /*15d0*/  ISETP.NE.AND P0, PT, R20, 0x3, PT ;  /* 0x000000031400780c */ /* 0x000fc60003f05270 */
[----:B------:R-:W1:Y:S02]  /*15e0*/  LDS.64 R16, [R21] ;  /* 0x0000000015107984 */ /* 0x000e640000000a00 */
[----:B-1----:R-:W-:-:S08]  /*15f0*/  DFMA R28, R18, R16, R28 ;  /* 0x00000010121c722b */ /* 0x002fd0000000001c */
[----:B------:R-:W-:Y:S05]  /*1600*/  @!P0 BRA `(.L_x_5) ;  /* 0x0000000400148947 */ /* 0x000fea0003800000 */
        /* <DEDUP_REMOVED lines=60> */
[----:B------:R-:W-:Y:S01]  /*19d0*/  ISETP.NE.AND P0, PT, R20, 0xe, PT ;  /* 0x0000000e1400780c */ /* 0x000fe20003f05270 */
[C---:B0-----:R-:W-:Y:S01]  /*19e0*/  IMAD R25, R6.reuse, 0x8, R21 ;  /* 0x0000000806197824 */ /* 0x041fe200078e0215 */
[----:B------:R-:W-:Y:S04]  /*19f0*/  LDS.64 R22, [R24+0x68] ;  /* 0x0000680018167984 */ /* 0x000fe80000000a00 */
[----:B------:R-:W0:Y:S07]  /*1a00*/  LDS.64 R20, [R25] ;  /* 0x0000000019147984 */ /* 0x000e2e0000000a00 */
[----:B------:R-:W-:Y:S01]  /*1a10*/  @P0 LEA R16, R6, R25, 0x3 ;  /* 0x0000001906100211 */ /* 0x000fe200078e18ff */
[----:B------:R-:W-:Y:S05]  /*1a20*/  @P0 LDS.64 R18, [R24+0x70] ;  /* 0x0000700018120984 */ /* 0x000fea0000000a00 */
[----:B------:R-:W1:Y:S01]  /*1a30*/  @P0 LDS.64 R16, [R16] ;  /* 0x0000000010100984 */ /* 0x000e620000000a00 */
[----:B0-----:R-:W-:-:S08]  /*1a40*/  DFMA R28, R22, R20, R28 ;  /* 0x00000014161c722b */ /* 0x001fd0000000001c */
[----:B-1----:R-:W-:-:S11]  /*1a50*/  @P0 DFMA R28, R18, R16, R28 ;  /* 0x00000010121c022b */ /* 0x002fd6000000001c */
.L_x_5:
[----:B-1----:R-:W1:Y:S01]  /*1a60*/  LDC.64 R16, c[0x0][0x390] ;  /* 0x0000e400ff107b82 */ /* 0x002e620000000a00 */
[----:B------:R-:W-:-:S04]  /*1a70*/  IMAD.IADD R19, R14, 0x1, R31 ;  /* 0x000000010e137824 */ /* 0x000fc800078e021f */
[----:B-1----:R-:W-:-:S05]  /*1a80*/  IMAD.WIDE.U32 R18, R19, 0x8, R16 ;  /* 0x0000000813127825 */ /* 0x002fca00078e0010 */
[----:B------:R-:W2:Y:S01]  /*1a90*/  LDG.E.64 R16, desc[UR8][R18.64] ;  /* 0x0000000812107981 */ /* 0x000ea2000c1e1b00 */
[----:B------:R-:W-:-:S06]  /*1aa0*/  UIADD3 UR5, UPT, UPT, UR5, 0x1, URZ ;  /* 0x0000000105057890 */ /* 0x000fcc000fffe0ff */
[----:B------:R-:W-:Y:S01]  /*1ab0*/  ISETP.NE.AND P0, PT, R8, UR5, PT ;  /* 0x0000000508007c0c */ /* 0x000fe2000bf05270 */
[----:B--2---:R-:W-:-:S07]  /*1ac0*/  DADD R16, R16, R28 ;  /* 0x0000000010107229 */ /* 0x004fce000000001c */
[----:B------:R3:W-:Y:S05]  /*1ad0*/  STG.E.64 desc[UR8][R18.64], R16 ;  /* 0x0000001012007986 */ /* 0x0007ea000c101b08 */
[----:B------:R-:W-:Y:S05]  /*1ae0*/  @P0 BRA `(.L_x_8) ;  /* 0xfffffff000f00947 */ /* 0x000fea000383ffff */
.L_x_0:
[----:B------:R-:W-:Y:S01]  /*1af0*/  UIADD3 UR4, UPT, UPT, UR4, 0x1, URZ ;  /* 0x0000000104047890 */ /* 0x000fe2000fffe0ff */
[----:B------:R-:W-:Y:S05]  /*1b00*/  BAR.SYNC.DEFER_BLOCKING 0x0 ;  /* 0x0000000000007b1d */ /* 0x000fea0000010000 */
[----:B------:R-:W-:-:S13]  /*1b10*/  ISETP.NE.AND P0, PT, R2, UR4, PT ;  /* 0x0000000402007c0c */ /* 0x000fda000bf05270 */
[----:B------:R-:W-:Y:S05]  /*1b20*/  @P0 BRA `(.L_x_9) ;  /* 0xffffffe800700947 */ /* 0x000fea000383ffff */
[----:B------:R-:W-:Y:S05]  /*1b30*/  EXIT ;  /* 0x000000000000794d */ /* 0x000fea0003800000 */
.L_x_10:
[----:B------:R-:W-:-:S00]  /*1b40*/  BRA `(.L_x_10) ;  /* 0xfffffffc00fc7947 */ /* 0x000fc0000383ffff */
[----:B------:R-:W-:-:S00]  /*1b50*/  NOP ;  /* 0x0000000000007918 */ /* 0x000fc00000000000 */
        /* <DEDUP_REMOVED lines=10> */
.L_x_28:


//--------------------- .text._Z16matMulBlockwise2PdS_S_P10matrixData --------------------------
	.section	.text._Z16matMulBlockwise2PdS_S_P10matrixData,"ax",@progbits
	.align	128
        .global         _Z16matMulBlockwise2PdS_S_P10matrixData
        .type           _Z16matMulBlockwise2PdS_S_P10matrixData,@function
        .size           _Z16matMulBlockwise2PdS_S_P10matrixData,(.L_x_29 - _Z16matMulBlockwise2PdS_S_P10matrixData)
        .other          _Z16matMulBlockwise2PdS_S_P10matrixData,@"STO_CUDA_ENTRY STV_DEFAULT"
_Z16matMulBlockwise2PdS_S_P10matrixData:
.text._Z16matMulBlockwise2PdS_S_P10matrixData:
[----:B------:R-:W-:Y:S08]  /*0000*/  LDC R1, c[0x0][0x37c] ;  /* 0x0000df00ff017b82 */ /* 0x000ff00000000800 */
[----:B------:R-:W0:Y:S01]  /*0010*/  LDC.64 R8, c[0x0][0x398] ;  /* 0x0000e600ff087b82 */ /* 0x000e220000000a00 */
[----:B------:R-:W0:Y:S02]  /*0020*/  LDCU.64 UR12, c[0x0][0x358] ;  /* 0x00006b00ff0c77ac */ /* 0x000e240008000a00 */
[----:B0-----:R-:W2:Y:S04]  /*0030*/  LDG.E R4, desc[UR12][R8.64+0x10] ;  /* 0x0000100c08047981 */ /* 0x001ea8000c1e1900 */
[----:B------:R-:W3:Y:S04]  /*0040*/  LDG.E R3, desc[UR12][R8.64] ;  /* 0x0000000c08037981 */ /* 0x000ee8000c1e1900 */
[----:B------:R-:W4:Y:S04]  /*0050*/  LDG.E R10, desc[UR12][R8.64+0x4] ;  /* 0x0000040c080a7981 */ /* 0x000f28000c1e1900 */
[----:B------:R0:W5:Y:S04]  /*0060*/  LDG.E R0, desc[UR12][R8.64+0x14] ;  /* 0x0000140c08007981 */ /* 0x000168000c1e1900 */
[----:B------:R0:W5:Y:S01]  /*0070*/  LDG.E R2, desc[UR12][R8.64+0x18] ;  /* 0x0000180c08027981 */ /* 0x000162000c1e1900 */
[----:B------:R-:W-:-:S02]  /*0080*/  CS2R R38, SRZ ;  /* 0x0000000000267805 */ /* 0x000fc4000001ff00 */
[----:B------:R-:W-:Y:S02]  /*0090*/  CS2R R40, SRZ ;  /* 0x0000000000287805 */ /* 0x000fe4000001ff00 */
[----:B------:R-:W-:Y:S02]  /*00a0*/  CS2R R44, SRZ ;  /* 0x00000000002c7805 */ /* 0x000fe4000001ff00 */
[----:B------:R-:W-:Y:S02]  /*00b0*/  CS2R R22, SRZ ;  /* 0x0000000000167805 */ /* 0x000fe4000001ff00 */
[----:B------:R-:W-:Y:S02]  /*00c0*/  CS2R R34, SRZ ;  /* 0x0000000000227805 */ /* 0x000fe4000001ff00 */
[----:B------:R-:W-:Y:S02]  /*00d0*/  CS2R R32, SRZ ;  /* 0x0000000000207805 */ /* 0x000fe4000001ff00 */
[----:B------:R-:W-:-:S02]  /*00e0*/  CS2R R30, SRZ ;  /* 0x00000000001e7805 */ /* 0x000fc4000001ff00 */
[----:B--2---:R-:W-:Y:S02]  /*00f0*/  R2UR UR9, R4 ;  /* 0x00000000040972ca */ /* 0x004fe400000e0000 */
[----:B----4-:R-:W-:-:S11]  /*0100*/  R2UR UR10, R10 ;  /* 0x000000000a0a72ca */ /* 0x010fd600000e0000 */
[----:B------:R-:W-:-:S04]  /*0110*/  IABS R7, UR9 ;  /* 0x0000000900077c13 */ /* 0x000fc80008000000 */
[----:B------:R-:W1:Y:S08]  /*0120*/  I2F.RP R6, R7 ;  /* 0x0000000700067306 */ /* 0x000e700000209400 */
[----:B-1----:R-:W1:Y:S02]  /*0130*/  MUFU.RCP R6, R6 ;  /* 0x0000000600067308 */ /* 0x002e640000001000 */
[----:B-1----:R-:W-:-:S06]  /*0140*/  IADD3 R4, PT, PT, R6, 0xffffffe, RZ ;  /* 0x0ffffffe06047810 */ /* 0x002fcc0007ffe0ff */
[----:B------:R1:W2:Y:S02]  /*0150*/  F2I.FTZ.U32.TRUNC.NTZ R5, R4 ;  /* 0x0000000400057305 */ /* 0x0002a4000021f000 */
[----:B-1----:R-:W-:Y:S01]  /*0160*/  HFMA2 R4, -RZ, RZ, 0, 0 ;  /* 0x00000000ff047431 */ /* 0x002fe200000001ff */
[----:B--2---:R-:W-:Y:S01]  /*0170*/  R2UR UR5, R5 ;  /* 0x00000000050572ca */ /* 0x004fe200000e0000 */
[----:B------:R-:W-:-:S03]  /*0180*/  IMAD.MOV R12, RZ, RZ, -R5 ;  /* 0x000000ffff0c7224 */ /* 0x000fc600078e0a05 */
[----:B------:R-:W-:Y:S01]  /*0190*/  R2UR UR4, R4 ;  /* 0x00000000040472ca */ /* 0x000fe200000e0000 */
[----:B------:R-:W-:Y:S01]  /*01a0*/  IMAD R11, R12, R7, RZ ;  /* 0x000000070c0b7224 */ /* 0x000fe200078e02ff */
[----:B---3--:R-:W-:Y:S02]  /*01b0*/  IABS R12, R3 ;  /* 0x00000003000c7213 */ /* 0x008fe40000000000 */
[----:B------:R-:W-:Y:S02]  /*01c0*/  IABS R4, UR9 ;  /* 0x0000000900047c13 */ /* 0x000fe40008000000 */
[----:B------:R-:W-:Y:S02]  /*01d0*/  LOP3.LUT R3, R3, UR9, RZ, 0x3c, !PT ;  /* 0x0000000903037c12 */ /* 0x000fe4000f8e3cff */
[----:B------:R-:W-:Y:S02]  /*01e0*/  IADD3 R4, PT, PT, RZ, -R4, RZ ;  /* 0x80000004ff047210 */ /* 0x000fe40007ffe0ff */
[----:B------:R-:W-:-:S03]  /*01f0*/  ISETP.GE.AND P1, PT, R3, RZ, PT ;  /* 0x000000ff0300720c */ /* 0x000fc60003f26270 */
[----:B------:R-:W-:Y:S01]  /*0200*/  IMAD.HI.U32 R11, R5, R11, UR4 ;  /* 0x00000004050b7e27 */ /* 0x000fe2000f8e000b */
[----:B------:R-:W-:-:S04]  /*0210*/  MOV R5, R12 ;  /* 0x0000000c00057202 */ /* 0x000fc80000000f00 */
[----:B------:R-:W-:Y:S02]  /*0220*/  R2UR UR4, R11 ;  /* 0x000000000b0472ca */ /* 0x000fe400000e0000 */
[----:B------:R-:W-:-:S13]  /*0230*/  R2UR UR6, R5 ;  /* 0x00000000050672ca */ /* 0x000fda00000e0000 */
[----:B------:R-:W-:Y:S02]  /*0240*/  UIMAD.WIDE.U32 UR4, UR4, UR6, URZ ;  /* 0x00000006040472a5 */ /* 0x000fe4000f8e00ff */
[----:B------:R-:W-:-:S04]  /*0250*/  IMAD.U32 R5, RZ, RZ, UR6 ;  /* 0x00000006ff057e24 */ /* 0x000fc8000f8e00ff */
[----:B------:R-:W-:-:S05]  /*0260*/  IMAD R4, R4, UR5, R5 ;  /* 0x0000000504047c24 */ /* 0x000fca000f8e0205 */
[----:B------:R-:W-:-:S13]  /*0270*/  ISETP.GT.U32.AND P0, PT, R7, R4, PT ;  /* 0x000000040700720c */ /* 0x000fda0003f04070 */
[----:B------:R-:W-:Y:S01]  /*0280*/  VOTEU.ANY UP1, P0 ;  /* 0x0000000000ff7886 */ /* 0x000fe20000020100 */
[----:B------:R-:W-:-:S04]  /*0290*/  PLOP3.LUT P0, PT, PT, PT, UP1, 0x80, 0x8 ;  /* 0x000000000008781c */ /* 0x000fc80003f0f018 */
[----:B------:R-:W-:Y:S01]  /*02a0*/  @!UP1 UIADD3 UR5, UPT, UPT, UR5, 0x1, URZ ;  /* 0x0000000105059890 */ /* 0x000fe2000fffe0ff */
[----:B------:R-:W-:-:S08]  /*02b0*/  VOTEU.ANY UP1, P1 ;  /* 0x0000000000ff7886 */ /* 0x000fd00000820100 */
[----:B------:R-:W-:-:S04]  /*02c0*/  @!P0 IADD3 R4, PT, PT, R4, -R7, RZ ;  /* 0x8000000704048210 */ /* 0x000fc80007ffe0ff */
[----:B------:R-:W-:Y:S02]  /*02d0*/  ISETP.GE.U32.AND P0, PT, R4, R7, PT ;  /* 0x000000070400720c */ /* 0x000fe40003f06070 */
[----:B------:R-:W-:-:S11]  /*02e0*/  CS2R R4, SRZ ;  /* 0x0000000000047805 */ /* 0x000fd6000001ff00 */
[----:B------:R-:W-:-:S05]  /*02f0*/  VOTEU.ANY UP0, P0 ;  /* 0x0000000000ff7886 */ /* 0x000fca0000000100 */
[----:B------:R-:W-:Y:S02]  /*0300*/  @UP0 UIADD3 UR5, UPT, UPT, UR5, 0x1, URZ ;  /* 0x0000000105050890 */ /* 0x000fe4000fffe0ff */
[----:B------:R-:W-:-:S05]  /*0310*/  UISETP.NE.AND UP0, UPT, UR9, URZ, UPT ;  /* 0x000000ff0900728c */ /* 0x000fca000bf05270 */
[----:B------:R-:W-:Y:S02]  /*0320*/  UMOV UR7, UR5 ;  /* 0x0000000500077c82 */ /* 0x000fe40008000000 */
[----:B------:R-:W-:-:S04]  /*0330*/  @!UP1 UIADD3 UR7, UPT, UPT, -UR7, URZ, URZ ;  /* 0x000000ff07079290 */ /* 0x000fc8000fffe1ff */
[----:B------:R-:W-:-:S04]  /*0340*/  @!UP0 ULOP3.LUT UR7, URZ, UR9, URZ, 0x33, !UPT ;  /* 0x00000009ff078292 */ /* 0x000fc8000f8e33ff */
[----:B------:R-:W-:-:S09]  /*0350*/  UISETP.GE.AND UP0, UPT, UR7, 0x1, UPT ;  /* 0x000000010700788c */ /* 0x000fd2000bf06270 */
[----:B0-----:R-:W-:Y:S05]  /*0360*/  BRA.U !UP0, `(.L_x_11) ;  /* 0x0000002d08e07547 */ /* 0x001fea000b800000 */
[----:B------:R0:W2:Y:S01]  /*0370*/  LDG.E R8, desc[UR12][R8.64+0x1c] ;  /* 0x00001c0c08087981 */ /* 0x0000a2000c1e1900 */
[----:B------:R-:W1:Y:S01]  /*0380*/  S2UR UR5, SR_CgaCtaId ;  /* 0x00000000000579c3 */ /* 0x000e620000008800 */
[C---:B-----5:R-:W-:Y:S01]  /*0390*/  SHF.L.U32 R12, R2.reuse, 0x4, RZ ;  /* 0x00000004020c7819 */ /* 0x060fe200000006ff */
[C---:B------:R-:W-:Y:S01]  /*03a0*/  IMAD R10, R2.reuse, 0x18, RZ ;  /* 0x00000018020a7824 */ /* 0x040fe200078e02ff */
[----:B------:R-:W3:Y:S01]  /*03b0*/  S2R R6, SR_TID.Y ;  /* 0x0000000000067919 */ /* 0x000ee20000002200 */
[----:B------:R-:W-:Y:S01]  /*03c0*/  IMAD.SHL.U32 R3, R2, 0x8, RZ ;  /* 0x0000000802037824 */ /* 0x000fe200078e00ff */
[C---:B------:R-:W-:Y:S01]  /*03d0*/  IADD3 R15, PT, PT, R12.reuse, 0x18, RZ ;  /* 0x000000180c0f7810 */ /* 0x040fe20007ffe0ff */
[----:B------:R-:W-:Y:S01]  /*03e0*/  VIADD R21, R12, 0x10 ;  /* 0x000000100c157836 */ /* 0x000fe20000000000 */
[----:B------:R-:W4:Y:S01]  /*03f0*/  S2R R7, SR_TID.X ;  /* 0x0000000000077919 */ /* 0x000f220000002100 */
[----:B------:R-:W-:Y:S01]  /*0400*/  IADD3 R11, PT, PT, R10, 0x10, RZ ;  /* 0x000000100a0b7810 */ /* 0x000fe20007ffe0ff */
[----:B------:R-:W-:Y:S01]  /*0410*/  UMOV UR4, 0x400 ;  /* 0x0000040000047882 */ /* 0x000fe20000000000 */
[----:B------:R-:W-:Y:S01]  /*0420*/  IADD3 R19, PT, PT, R12, 0x8, RZ ;  /* 0x000000080c137810 */ /* 0x000fe20007ffe0ff */
[C---:B------:R-:W-:Y:S01]  /*0430*/  VIADD R13, R10.reuse, 0x8 ;  /* 0x000000080a0d7836 */ /* 0x040fe20000000000 */
[----:B0-----:R-:W-:Y:S01]  /*0440*/  IADD3 R9, PT, PT, R10, 0x18, RZ ;  /* 0x000000180a097810 */ /* 0x001fe20007ffe0ff */
[C---:B------:R-:W-:Y:S01]  /*0450*/  VIADD R47, R3.reuse, 0x10 ;  /* 0x00000010032f7836 */ /* 0x040fe20000000000 */
[----:B------:R-:W-:-:S02]  /*0460*/  IADD3 R17, PT, PT, R3, 0x18, RZ ;  /* 0x0000001803117810 */ /* 0x000fc40007ffe0ff */
[----:B------:R-:W-:Y:S02]  /*0470*/  CS2R R4, SRZ ;  /* 0x0000000000047805 */ /* 0x000fe4000001ff00 */
[----:B------:R-:W-:Y:S01]  /*0480*/  IADD3 R3, PT, PT, R3, 0x8, RZ ;  /* 0x0000000803037810 */ /* 0x000fe20007ffe0ff */
[----:B-1----:R-:W-:Y:S01]  /*0490*/  ULEA UR4, UR5, UR4, 0x18 ;  /* 0x0000000405047291 */ /* 0x002fe2000f8ec0ff */
[----:B---3--:R-:W-:Y:S02]  /*04a0*/  SHF.L.U32 R50, R6, 0x3, RZ ;  /* 0x0000000306327819 */ /* 0x008fe400000006ff */
[----:B--2---:R-:W-:Y:S02]  /*04b0*/  R2UR UR11, R8 ;  /* 0x00000000080b72ca */ /* 0x004fe400000e0000 */
[----:B----4-:R-:W-:-:S11]  /*04c0*/  SHF.L.U32 R8, R7, 0x3, RZ ;  /* 0x0000000307087819 */ /* 0x010fd600000006ff */
[--C-:B------:R-:W-:Y:S02]  /*04d0*/  IMAD R12, R15, UR11, R50.reuse ;  /* 0x0000000b0f0c7c24 */ /* 0x100fe4000f8e0232 */
[----:B------:R-:W-:Y:S02]  /*04e0*/  IMAD R15, R2, UR11, RZ ;  /* 0x0000000b020f7c24 */ /* 0x000fe4000f8e02ff */
[--C-:B------:R-:W-:Y:S02]  /*04f0*/  IMAD R10, R11, UR11, R50.reuse ;  /* 0x0000000b0b0a7c24 */ /* 0x100fe4000f8e0232 */
[----:B------:R-:W-:Y:S01]  /*0500*/  IMAD R51, R6, UR11, R7 ;  /* 0x0000000b06337c24 */ /* 0x000fe2000f8e0207 */
[----:B------:R-:W-:Y:S01]  /*0510*/  SHF.L.U32 R52, R15, 0x1, RZ ;  /* 0x000000010f347819 */ /* 0x000fe200000006ff */
[--C-:B------:R-:W-:Y:S02]  /*0520*/  IMAD R11, R13, UR11, R50.reuse ;  /* 0x0000000b0d0b7c24 */ /* 0x100fe4000f8e0232 */
[--C-:B------:R-:W-:Y:S01]  /*0530*/  IMAD R9, R9, UR11, R50.reuse ;  /* 0x0000000b09097c24 */ /* 0x100fe2000f8e0232 */
[----:B------:R-:W-:Y:S01]  /*0540*/  LEA R51, R51, UR4, 0x3 ;  /* 0x0000000433337c11 */ /* 0x000fe2000f8e18ff */
[--C-:B------:R-:W-:Y:S01]  /*0550*/  IMAD R13, R19, UR11, R50.reuse ;  /* 0x0000000b130d7c24 */ /* 0x100fe2000f8e0232 */
[----:B------:R-:W-:Y:S01]  /*0560*/  UMOV UR4, URZ ;  /* 0x000000ff00047c82 */ /* 0x000fe20008000000 */
[----:B------:R-:W-:-:S02]  /*0570*/  IMAD R14, R21, UR11, R50 ;  /* 0x0000000b150e7c24 */ /* 0x000fc4000f8e0232 */
[----:B------:R-:W-:Y:S02]  /*0580*/  IMAD R49, R15, 0x10, R50 ;  /* 0x000000100f317824 */ /* 0x000fe400078e0232 */
[--C-:B------:R-:W-:Y:S02]  /*0590*/  IMAD R46, R17, UR11, R8.reuse ;  /* 0x0000000b112e7c24 */ /* 0x100fe4000f8e0208 */
[--C-:B------:R-:W-:Y:S02]  /*05a0*/  IMAD R47, R47, UR11, R8.reuse ;  /* 0x0000000b2f2f7c24 */ /* 0x100fe4000f8e0208 */
[----:B------:R-:W-:Y:S02]  /*05b0*/  IMAD R48, R3, UR11, R8 ;  /* 0x0000000b03307c24 */ /* 0x000fe4000f8e0208 */
[----:B------:R-:W-:-:S07]  /*05c0*/  IMAD R50, R15, 0x18, R50 ;  /* 0x000000180f327824 */ /* 0x000fce00078e0232 */
.L_x_16:
[----:B------:R-:W0:Y:S01]  /*05d0*/  S2R R21, SR_CTAID.Y ;  /* 0x0000000000157919 */ /* 0x000e220000002600 */
[----:B------:R-:W1:Y:S01]  /*05e0*/  S2UR UR5, SR_CTAID.X ;  /* 0x00000000000579c3 */ /* 0x000e620000002500 */
[----:B------:R-:W-:Y:S02]  /*05f0*/  UIMAD UR6, UR9, UR10, URZ ;  /* 0x0000000a090672a4 */ /* 0x000fe4000f8e02ff */
[----:B------:R-:W-:Y:S01]  /*0600*/  IMAD R3, R6, UR10, R7 ;  /* 0x0000000a06037c24 */ /* 0x000fe2000f8e0207 */
[----:B------:R-:W-:Y:S01]  /*0610*/  MOV R24, UR4 ;  /* 0x0000000400187c02 */ /* 0x000fe20008000f00 */
[----:B------:R-:W-:-:S03]  /*0620*/  IMAD R20, R7, UR10, R6 ;  /* 0x0000000a07147c24 */ /* 0x000fc6000f8e0206 */
[----:B------:R-:W2:Y:S08]  /*0630*/  LDC.64 R16, c[0x0][0x388] ;  /* 0x0000e200ff107b82 */ /* 0x000eb00000000a00 */
[----:B------:R-:W3:Y:S01]  /*0640*/  LDC.64 R18, c[0x0][0x380] ;  /* 0x0000e000ff127b82 */ /* 0x000ee20000000a00 */
[----:B-1----:R-:W-:-:S04]  /*0650*/  IMAD R3, R0, UR5, R3 ;  /* 0x0000000500037c24 */ /* 0x002fc8000f8e0203 */
[----:B------:R-:W-:Y:S02]  /*0660*/  IMAD R3, R24, UR6, R3 ;  /* 0x0000000618037c24 */ /* 0x000fe4000f8e0203 */
[----:B0-----:R-:W-:Y:S02]  /*0670*/  IMAD R21, R21, UR6, R20 ;  /* 0x0000000615157c24 */ /* 0x001fe4000f8e0214 */
[----:B------:R-:W-:Y:S02]  /*0680*/  IMAD R36, R2, UR10, R3 ;  /* 0x0000000a02247c24 */ /* 0x000fe4000f8e0203 */
[----:B------:R-:W-:Y:S02]  /*0690*/  IMAD R21, R0, UR4, R21 ;  /* 0x0000000400157c24 */ /* 0x000fe4000f8e0215 */
[----:B--2---:R-:W-:-:S04]  /*06a0*/  IMAD.WIDE.U32 R28, R3, 0x8, R16 ;  /* 0x00000008031c7825 */ /* 0x004fc800078e0010 */
[----:B------:R-:W-:Y:S02]  /*06b0*/  IMAD.IADD R37, R2, 0x1, R21 ;  /* 0x0000000102257824 */ /* 0x000fe400078e0215 */
[----:B------:R-:W-:Y:S01]  /*06c0*/  IMAD.WIDE.U32 R26, R36, 0x8, R16 ;  /* 0x00000008241a7825 */ /* 0x000fe200078e0010 */
[----:B------:R-:W2:Y:S03]  /*06d0*/  LDG.E.64.CONSTANT R28, desc[UR12][R28.64] ;  /* 0x0000000c1c1c7981 */ /* 0x000ea6000c1e9b00 */
[--C-:B---3--:R-:W-:Y:S02]  /*06e0*/  IMAD.WIDE.U32 R24, R21, 0x8, R18.reuse ;  /* 0x0000000815187825 */ /* 0x108fe400078e0012 */
[----:B------:R-:W3:Y:S02]  /*06f0*/  LDG.E.64.CONSTANT R26, desc[UR12][R26.64] ;  /* 0x0000000c1a1a7981 */ /* 0x000ee4000c1e9b00 */
[----:B------:R-:W-:-:S02]  /*0700*/  IMAD.WIDE.U32 R20, R37, 0x8, R18 ;  /* 0x0000000825147825 */ /* 0x000fc400078e0012 */
[----:B------:R-:W4:Y:S04]  /*0710*/  LDG.E.64.CONSTANT R24, desc[UR12][R24.64] ;  /* 0x0000000c18187981 */ /* 0x000f28000c1e9b00 */
[----:B------:R-:W5:Y:S01]  /*0720*/  LDG.E.64.CONSTANT R20, desc[UR12][R20.64] ;  /* 0x0000000c14147981 */ /* 0x000f62000c1e9b00 */
[C---:B------:R-:W-:Y:S01]  /*0730*/  LEA R54, R15.reuse, R51, 0x3 ;  /* 0x000000330f367211 */ /* 0x040fe200078e18ff */
[----:B------:R-:W0:Y:S03]  /*0740*/  S2UR UR6, SR_CgaCtaId ;  /* 0x00000000000679c3 */ /* 0x000e260000008800 */
[----:B------:R-:W-:-:S05]  /*0750*/  LEA R55, R15, R54, 0x3 ;  /* 0x000000360f377211 */ /* 0x000fca00078e18ff */
[----:B------:R-:W-:Y:S01]  /*0760*/  IMAD R57, R15, 0x8, R55 ;  /* 0x000000080f397824 */ /* 0x000fe200078e0237 */
[----:B------:R-:W-:Y:S01]  /*0770*/  UMOV UR5, 0x400 ;  /* 0x0000040000057882 */ /* 0x000fe20000000000 */
[----:B------:R-:W-:-:S04]  /*0780*/  MOV R53, UR11 ;  /* 0x0000000b00357c02 */ /* 0x000fc80008000f00 */
[C---:B------:R-:W-:Y:S01]  /*0790*/  LEA R42, R53.reuse, R8, 0x3 ;  /* 0x00000008352a7211 */ /* 0x040fe200078e18ff */
[C-C-:B------:R-:W-:Y:S02]  /*07a0*/  IMAD R43, R53.reuse, 0x10, R8.reuse ;  /* 0x00000010352b7824 */ /* 0x140fe400078e0208 */
[----:B------:R-:W-:Y:S01]  /*07b0*/  IMAD R3, R53, 0x18, R8 ;  /* 0x0000001835037824 */ /* 0x000fe200078e0208 */
[----:B0-----:R-:W-:-:S03]  /*07c0*/  ULEA UR8, UR6, UR5, 0x18 ;  /* 0x0000000506087291 */ /* 0x001fc6000f8ec0ff */
[----:B------:R-:W-:-:S04]  /*07d0*/  UMOV UR5, URZ ;  /* 0x000000ff00057c82 */ /* 0x000fc80008000000 */
[----:B------:R-:W-:Y:S01]  /*07e0*/  UMOV UR6, UR8 ;  /* 0x0000000800067c82 */ /* 0x000fe20008000000 */
[----:B--2---:R0:W-:Y:S04]  /*07f0*/  STS.64 [R51], R28 ;  /* 0x0000001c33007388 */ /* 0x0041e80000000a00 */
[----:B---3--:R0:W-:Y:S04]  /*0800*/  STS.64 [R54], R26 ;  /* 0x0000001a36007388 */ /* 0x0081e80000000a00 */
[----:B----4-:R0:W-:Y:S04]  /*0810*/  STS.64 [R55], R24 ;  /* 0x0000001837007388 */ /* 0x0101e80000000a00 */
[----:B-----5:R0:W-:Y:S01]  /*0820*/  STS.64 [R57], R20 ;  /* 0x0000001439007388 */ /* 0x0201e20000000a00 */
[----:B------:R-:W-:Y:S06]  /*0830*/  BAR.SYNC.DEFER_BLOCKING 0x0 ;  /* 0x0000000000007b1d */ /* 0x000fec0000010000 */
.L_x_12:
[----:B0-----:R-:W-:Y:S01]  /*0840*/  LDS.64 R20, [R8+UR6] ;  /* 0x0000000608147984 */ /* 0x001fe20008000a00 */
[----:B------:R-:W-:Y:S01]  /*0850*/  LEA R58, R15, R8, 0x3 ;  /* 0x000000080f3a7211 */ /* 0x000fe200078e18ff */
[----:B------:R-:W-:Y:S02]  /*0860*/  UIADD3 UR5, UPT, UPT, UR5, 0x4, URZ ;  /* 0x0000000405057890 */ /* 0x000fe4000fffe0ff */
[----:B------:R-:W0:Y:S02]  /*0870*/  LDS.64 R54, [R49+UR6+0x40] ;  /* 0x0000400631367984 */ /* 0x000e240008000a00 */
[----:B------:R-:W-:Y:S02]  /*0880*/  UISETP.NE.AND UP0, UPT, UR5, 0x8, UPT ;  /* 0x000000080500788c */ /* 0x000fe4000bf05270 */
[----:B------:R-:W1:Y:S04]  /*0890*/  LDS.64 R56, [R49+UR6] ;  /* 0x0000000631387984 */ /* 0x000e680008000a00 */
[----:B------:R-:W2:Y:S04]  /*08a0*/  LDS.64 R28, [R49+UR6+0x80] ;  /* 0x00008006311c7984 */ /* 0x000ea80008000a00 */
[----:B------:R-:W3:Y:S04]  /*08b0*/  LDS.64 R26, [R49+UR6+0xc0] ;  /* 0x0000c006311a7984 */ /* 0x000ee80008000a00 */
[----:B------:R-:W4:Y:S01]  /*08c0*/  LDS.64 R24, [R49+UR6+0x100] ;  /* 0x0001000631187984 */ /* 0x000f220008000a00 */
[----:B0-----:R-:W-:-:S03]  /*08d0*/  DFMA R32, R20, R54, R32 ;  /* 0x000000361420722b */ /* 0x001fc60000000020 */
[----:B------:R-:W0:Y:S01]  /*08e0*/  LDS.64 R54, [R49+UR6+0x180] ;  /* 0x0001800631367984 */ /* 0x000e220008000a00 */
[----:B-1----:R-:W-:-:S03]  /*08f0*/  DFMA R30, R20, R56, R30 ;  /* 0x00000038141e722b */ /* 0x002fc6000000001e */
[----:B------:R-:W1:Y:S01]  /*0900*/  LDS.64 R56, [R49+UR6+0x140] ;  /* 0x0001400631387984 */ /* 0x000e620008000a00 */
[----:B--2---:R-:W-:-:S03]  /*0910*/  DFMA R34, R20, R28, R34 ;  /* 0x0000001c1422722b */ /* 0x004fc60000000022 */
[----:B------:R-:W2:Y:S01]  /*0920*/  LDS.64 R28, [R49+UR6+0x1c0] ;  /* 0x0001c006311c7984 */ /* 0x000ea20008000a00 */
[----:B---3--:R-:W-:-:S03]  /*0930*/  DFMA R22, R20, R26, R22 ;  /* 0x0000001a1416722b */ /* 0x008fc60000000016 */
[----:B------:R-:W-:Y:S01]  /*0940*/  LDS.64 R26, [R50+UR6] ;  /* 0x00000006321a7984 */ /* 0x000fe20008000a00 */
[----:B----4-:R-:W-:-:S03]  /*0950*/  DFMA R44, R20, R24, R44 ;  /* 0x00000018142c722b */ /* 0x010fc6000000002c */
[----:B------:R-:W3:Y:S01]  /*0960*/  LDS.64 R24, [R58+UR6] ;  /* 0x000000063a187984 */ /* 0x000ee20008000a00 */
[----:B0-----:R-:W-:-:S03]  /*0970*/  DFMA R38, R20, R54, R38 ;  /* 0x000000361426722b */ /* 0x001fc60000000026 */
[----:B------:R-:W0:Y:S01]  /*0980*/  LDS.64 R54, [R50+UR6+0x80] ;  /* 0x0000800632367984 */ /* 0x000e220008000a00 */
[----:B-1----:R-:W-:-:S03]  /*0990*/  DFMA R40, R20, R56, R40 ;  /* 0x000000381428722b */ /* 0x002fc60000000028 */
[----:B------:R-:W1:Y:S01]  /*09a0*/  LDS.64 R56, [R50+UR6+0x40] ;  /* 0x0000400632387984 */ /* 0x000e620008000a00 */
[----:B--2---:R-:W-:-:S03]  /*09b0*/  DFMA R4, R20, R28, R4 ;  /* 0x0000001c1404722b */ /* 0x004fc60000000004 */
[----:B------:R-:W2:Y:S04]  /*09c0*/  LDS.64 R28, [R50+UR6+0xc0] ;  /* 0x0000c006321c7984 */ /* 0x000ea80008000a00 */
[----:B------:R-:W4:Y:S01]  /*09d0*/  LDS.64 R20, [R50+UR6+0x140] ;  /* 0x0001400632147984 */ /* 0x000f220008000a00 */
[----:B---3--:R-:W-:-:S03]  /*09e0*/  DFMA R30, R24, R26, R30 ;  /* 0x0000001a181e722b */ /* 0x008fc6000000001e */
[----:B------:R-:W3:Y:S01]  /*09f0*/  LDS.64 R26, [R50+UR6+0x100] ;  /* 0x00010006321a7984 */ /* 0x000ee20008000a00 */
[----:B0-----:R-:W-:-:S03]  /*0a00*/  DFMA R34, R24, R54, R34 ;  /* 0x000000361822722b */ /* 0x001fc60000000022 */
[----:B------:R-:W0:Y:S01]  /*0a10*/  LDS.64 R54, [R50+UR6+0x1c0] ;  /* 0x0001c00632367984 */ /* 0x000e220008000a00 */
[----:B-1----:R-:W-:-:S03]  /*0a20*/  DFMA R32, R24, R56, R32 ;  /* 0x000000381820722b */ /* 0x002fc60000000020 */
[----:B------:R-:W1:Y:S01]  /*0a30*/  LDS.64 R56, [R50+UR6+0x180] ;  /* 0x0001800632387984 */ /* 0x000e620008000a00 */
[----:B--2---:R-:W-:-:S03]  /*0a40*/  DFMA R22, R24, R28, R22 ;  /* 0x0000001c1816722b */ /* 0x004fc60000000016 */
[----:B------:R-:W-:Y:S01]  /*0a50*/  LDS.64 R28, [R13+UR6] ;  /* 0x000000060d1c7984 */ /* 0x000fe20008000a00 */
[----:B----4-:R-:W-:-:S03]  /*0a60*/  DFMA R40, R24, R20, R40 ;  /* 0x000000141828722b */ /* 0x010fc60000000028 */
[----:B------:R-:W2:Y:S01]  /*0a70*/  LDS.64 R20, [R42+UR6] ;  /* 0x000000062a147984 */ /* 0x000ea20008000a00 */
[----:B---3--:R-:W-:-:S03]  /*0a80*/  DFMA R44, R24, R26, R44 ;  /* 0x0000001a182c722b */ /* 0x008fc6000000002c */
[----:B------:R-:W3:Y:S01]  /*0a90*/  LDS.64 R26, [R13+UR6+0x40] ;  /* 0x000040060d1a7984 */ /* 0x000ee20008000a00 */
[----:B0-----:R-:W-:-:S03]  /*0aa0*/  DFMA R4, R24, R54, R4 ;  /* 0x000000361804722b */ /* 0x001fc60000000004 */
[----:B------:R-:W0:Y:S01]  /*0ab0*/  LDS.64 R54, [R13+UR6+0x80] ;  /* 0x000080060d367984 */ /* 0x000e220008000a00 */
[----:B-1----:R-:W-:-:S03]  /*0ac0*/  DFMA R38, R24, R56, R38 ;  /* 0x000000381826722b */ /* 0x002fc60000000026 */
[----:B------:R-:W1:Y:S04]  /*0ad0*/  LDS.64 R56, [R13+UR6+0xc0] ;  /* 0x0000c0060d387984 */ /* 0x000e680008000a00 */
[----:B------:R-:W4:Y:S01]  /*0ae0*/  LDS.64 R24, [R13+UR6+0x100] ;  /* 0x000100060d187984 */ /* 0x000f220008000a00 */
[----:B--2---:R-:W-:-:S03]  /*0af0*/  DFMA R30, R20, R28, R30 ;  /* 0x0000001c141e722b */ /* 0x004fc6000000001e */
[----:B------:R-:W2:Y:S01]  /*0b00*/  LDS.64 R28, [R13+UR6+0x140] ;  /* 0x000140060d1c7984 */ /* 0x000ea20008000a00 */
[----:B---3--:R-:W-:-:S03]  /*0b10*/  DFMA R32, R20, R26, R32 ;  /* 0x0000001a1420722b */ /* 0x008fc60000000020 */
[----:B------:R-:W3:Y:S01]  /*0b20*/  LDS.64 R26, [R13+UR6+0x180] ;  /* 0x000180060d1a7984 */ /* 0x000ee20008000a00 */
[----:B0-----:R-:W-:-:S03]  /*0b30*/  DFMA R34, R20, R54, R34 ;  /* 0x000000361422722b */ /* 0x001fc60000000022 */
[----:B------:R-:W0:Y:S01]  /*0b40*/  LDS.64 R54, [R13+UR6+0x1c0] ;  /* 0x0001c0060d367984 */ /* 0x000e220008000a00 */
[----:B-1----:R-:W-:-:S03]  /*0b50*/  DFMA R56, R20, R56, R22 ;  /* 0x000000381438722b */ /* 0x002fc60000000016 */
[----:B------:R-:W-:Y:S01]  /*0b60*/  LDS.64 R22, [R48+UR6] ;  /* 0x0000000630167984 */ /* 0x000fe20008000a00 */
[----:B----4-:R-:W-:-:S03]  /*0b70*/  DFMA R44, R20, R24, R44 ;  /* 0x00000018142c722b */ /* 0x010fc6000000002c */
[----:B------:R-:W1:Y:S01]  /*0b80*/  LDS.64 R24, [R11+UR6+0x80] ;  /* 0x000080060b187984 */ /* 0x000e620008000a00 */
[----:B--2---:R-:W-:-:S03]  /*0b90*/  DFMA R28, R20, R28, R40 ;  /* 0x0000001c141c722b */ /* 0x004fc60000000028 */
[----:B------:R-:W2:Y:S01]  /*0ba0*/  LDS.64 R40, [R11+UR6] ;  /* 0x000000060b287984 */ /* 0x000ea20008000a00 */
[----:B---3--:R-:W-:-:S03]  /*0bb0*/  DFMA R26, R20, R26, R38 ;  /* 0x0000001a141a722b */ /* 0x008fc60000000026 */
[----:B------:R-:W3:Y:S01]  /*0bc0*/  LDS.64 R38, [R11+UR6+0x40] ;  /* 0x000040060b267984 */ /* 0x000ee20008000a00 */
[----:B0-----:R-:W-:-:S03]  /*0bd0*/  DFMA R20, R20, R54, R4 ;  /* 0x000000361414722b */ /* 0x001fc60000000004 */
[----:B------:R-:W0:Y:S01]  /*0be0*/  LDS.64 R54, [R11+UR6+0x100] ;  /* 0x000100060b367984 */ /* 0x000e220008000a00 */
[----:B-1----:R-:W-:-:S03]  /*0bf0*/  DFMA R4, R22, R24, R34 ;  /* 0x000000181604722b */ /* 0x002fc60000000022 */
[----:B------:R-:W1:Y:S01]  /*0c00*/  LDS.64 R34, [R11+UR6+0x180] ;  /* 0x000180060b227984 */ /* 0x000e620008000a00 */
[----:B--2---:R-:W-:-:S03]  /*0c10*/  DFMA R30, R22, R40, R30 ;  /* 0x00000028161e722b */ /* 0x004fc6000000001e */
[----:B------:R-:W2:Y:S01]  /*0c20*/  LDS.64 R40, [R11+UR6+0xc0] ;  /* 0x0000c0060b287984 */ /* 0x000ea20008000a00 */
[----:B---3--:R-:W-:-:S03]  /*0c30*/  DFMA R32, R22, R38, R32 ;  /* 0x000000261620722b */ /* 0x008fc60000000020 */
[----:B------:R-:W3:Y:S04]  /*0c40*/  LDS.64 R38, [R11+UR6+0x140] ;  /* 0x000140060b267984 */ /* 0x000ee80008000a00 */
[----:B------:R-:W4:Y:S01]  /*0c50*/  LDS.64 R24, [R11+UR6+0x1c0] ;  /* 0x0001c0060b187984 */ /* 0x000f220008000a00 */
[----:B0-----:R-:W-:-:S03]  /*0c60*/  DFMA R54, R22, R54, R44 ;  /* 0x000000361636722b */ /* 0x001fc6000000002c */
[----:B------:R-:W-:Y:S01]  /*0c70*/  LDS.64 R44, [R14+UR6] ;  /* 0x000000060e2c7984 */ /* 0x000fe20008000a00 */
[----:B-1----:R-:W-:-:S03]  /*0c80*/  DFMA R26, R22, R34, R26 ;  /* 0x00000022161a722b */ /* 0x002fc6000000001a */
[----:B------:R-:W-:Y:S01]  /*0c90*/  LDS.64 R34, [R14+UR6+0xc0] ;  /* 0x0000c0060e227984 */ /* 0x000fe20008000a00 */
[----:B--2---:R-:W-:-:S03]  /*0ca0*/  DFMA R56, R22, R40, R56 ;  /* 0x000000281638722b */ /* 0x004fc60000000038 */
[----:B------:R-:W-:Y:S01]  /*0cb0*/  LDS.64 R40, [R14+UR6+0x40] ;  /* 0x000040060e287984 */ /* 0x000fe20008000a00 */
[----:B---3--:R-:W-:-:S03]  /*0cc0*/  DFMA R28, R22, R38, R28 ;  /* 0x00000026161c722b */ /* 0x008fc6000000001c */
[----:B------:R-:W-:Y:S01]  /*0cd0*/  LDS.64 R38, [R14+UR6+0x80] ;  /* 0x000080060e267984 */ /* 0x000fe20008000a00 */
[----:B----4-:R-:W-:-:S03]  /*0ce0*/  DFMA R20, R22, R24, R20 ;  /* 0x000000181614722b */ /* 0x010fc60000000014 */
[----:B------:R-:W0:Y:S04]  /*0cf0*/  LDS.64 R22, [R43+UR6] ;  /* 0x000000062b167984 */ /* 0x000e280008000a00 */
[----:B------:R-:W1:Y:S01]  /*0d00*/  LDS.64 R24, [R14+UR6+0x100] ;  /* 0x000100060e187984 */ /* 0x000e620008000a00 */
[C---:B0-----:R-:W-:Y:S02]  /*0d10*/  DFMA R30, R22.reuse, R44, R30 ;  /* 0x0000002c161e722b */ /* 0x041fe4000000001e */
[C---:B------:R-:W-:Y:S01]  /*0d20*/  DFMA R32, R22.reuse, R40, R32 ;  /* 0x000000281620722b */ /* 0x040fe20000000020 */
[----:B------:R-:W0:Y:S01]  /*0d30*/  LDS.64 R44, [R14+UR6+0x140] ;  /* 0x000140060e2c7984 */ /* 0x000e220008000a00 */
[C---:B------:R-:W-:Y:S02]  /*0d40*/  DFMA R4, R22.reuse, R38, R4 ;  /* 0x000000261604722b */ /* 0x040fe40000000004 */
[C---:B------:R-:W-:Y:S01]  /*0d50*/  DFMA R56, R22.reuse, R34, R56 ;  /* 0x000000221638722b */ /* 0x040fe20000000038 */
[----:B------:R-:W2:Y:S01]  /*0d60*/  LDS.64 R40, [R14+UR6+0x180] ;  /* 0x000180060e287984 */ /* 0x000ea20008000a00 */
[----:B-1----:R-:W-:-:S03]  /*0d70*/  DFMA R54, R22, R24, R54 ;  /* 0x000000181636722b */ /* 0x002fc60000000036 */
[----:B------:R-:W1:Y:S04]  /*0d80*/  LDS.64 R38, [R14+UR6+0x1c0] ;  /* 0x0001c0060e267984 */ /* 0x000e680008000a00 */
[----:B------:R-:W-:Y:S04]  /*0d90*/  LDS.64 R24, [R47+UR6] ;  /* 0x000000062f187984 */ /* 0x000fe80008000a00 */
[----:B------:R-:W3:Y:S01]  /*0da0*/  LDS.64 R34, [R10+UR6] ;  /* 0x000000060a227984 */ /* 0x000ee20008000a00 */
[----:B0-----:R-:W-:-:S03]  /*0db0*/  DFMA R28, R22, R44, R28 ;  /* 0x0000002c161c722b */ /* 0x001fc6000000001c */
[----:B------:R-:W0:Y:S01]  /*0dc0*/  LDS.64 R44, [R10+UR6+0x40] ;  /* 0x000040060a2c7984 */ /* 0x000e220008000a00 */
[----:B--2---:R-:W-:-:S03]  /*0dd0*/  DFMA R26, R22, R40, R26 ;  /* 0x00000028161a722b */ /* 0x004fc6000000001a */
[----:B------:R-:W2:Y:S01]  /*0de0*/  LDS.64 R40, [R10+UR6+0x80] ;  /* 0x000080060a287984 */ /* 0x000ea20008000a00 */
[----:B-1----:R-:W-:-:S03]  /*0df0*/  DFMA R22, R22, R38, R20 ;  /* 0x000000261616722b */ /* 0x002fc60000000014 */
[----:B------:R-:W1:Y:S04]  /*0e00*/  LDS.64 R38, [R10+UR6+0xc0] ;  /* 0x0000c0060a267984 */ /* 0x000e680008000a00 */
[----:B------:R-:W4:Y:S01]  /*0e10*/  LDS.64 R20, [R10+UR6+0x140] ;  /* 0x000140060a147984 */ /* 0x000f220008000a00 */
[----:B---3--:R-:W-:-:S03]  /*0e20*/  DFMA R30, R24, R34, R30 ;  /* 0x00000022181e722b */ /* 0x008fc6000000001e */
[----:B------:R-:W3:Y:S01]  /*0e30*/  LDS.64 R34, [R10+UR6+0x100] ;  /* 0x000100060a227984 */ /* 0x000ee20008000a00 */
[----:B0-----:R-:W-:-:S03]  /*0e40*/  DFMA R32, R24, R44, R32 ;  /* 0x0000002c1820722b */ /* 0x001fc60000000020 */
[----:B------:R-:W0:Y:S01]  /*0e50*/  LDS.64 R44, [R10+UR6+0x180] ;  /* 0x000180060a2c7984 */ /* 0x000e220008000a00 */
[----:B--2---:R-:W-:-:S03]  /*0e60*/  DFMA R4, R24, R40, R4 ;  /* 0x000000281804722b */ /* 0x004fc60000000004 */
[----:B------:R-:W2:Y:S01]  /*0e70*/  LDS.64 R40, [R10+UR6+0x1c0] ;  /* 0x0001c0060a287984 */ /* 0x000ea20008000a00 */
[----:B-1----:R-:W-:-:S03]  /*0e80*/  DFMA R56, R24, R38, R56 ;  /* 0x000000261838722b */ /* 0x002fc60000000038 */
[----:B------:R-:W-:Y:S01]  /*0e90*/  LDS.64 R38, [R12+UR6] ;  /* 0x000000060c267984 */ /* 0x000fe20008000a00 */
[----:B----4-:R-:W-:-:S03]  /*0ea0*/  DFMA R28, R24, R20, R28 ;  /* 0x00000014181c722b */ /* 0x010fc6000000001c */
[----:B------:R-:W1:Y:S01]  /*0eb0*/  LDS.64 R20, [R3+UR6] ;  /* 0x0000000603147984 */ /* 0x000e620008000a00 */
[----:B---3--:R-:W-:-:S03]  /*0ec0*/  DFMA R54, R24, R34, R54 ;  /* 0x000000221836722b */ /* 0x008fc60000000036 */
[----:B------:R-:W3:Y:S01]  /*0ed0*/  LDS.64 R34, [R12+UR6+0x40] ;  /* 0x000040060c227984 */ /* 0x000ee20008000a00 */
[----:B0-----:R-:W-:-:S03]  /*0ee0*/  DFMA R26, R24, R44, R26 ;  /* 0x0000002c181a722b */ /* 0x001fc6000000001a */
[----:B------:R-:W0:Y:S01]  /*0ef0*/  LDS.64 R44, [R12+UR6+0x80] ;  /* 0x000080060c2c7984 */ /* 0x000e220008000a00 */
[----:B--2---:R-:W-:-:S03]  /*0f00*/  DFMA R22, R24, R40, R22 ;  /* 0x000000281816722b */ /* 0x004fc60000000016 */
[----:B------:R-:W2:Y:S04]  /*0f10*/  LDS.64 R40, [R12+UR6+0xc0] ;  /* 0x0000c0060c287984 */ /* 0x000ea80008000a00 */
[----:B------:R-:W4:Y:S01]  /*0f20*/  LDS.64 R24, [R12+UR6+0x180] ;  /* 0x000180060c187984 */ /* 0x000f220008000a00 */
[----:B-1----:R-:W-:-:S03]  /*0f30*/  DFMA R30, R20, R38, R30 ;  /* 0x00000026141e722b */ /* 0x002fc6000000001e */
[----:B------:R-:W1:Y:S01]  /*0f40*/  LDS.64 R38, [R12+UR6+0x100] ;  /* 0x000100060c267984 */ /* 0x000e620008000a00 */
[----:B---3--:R-:W-:-:S03]  /*0f50*/  DFMA R32, R20, R34, R32 ;  /* 0x000000221420722b */ /* 0x008fc60000000020 */
[----:B------:R-:W3:Y:S01]  /*0f60*/  LDS.64 R34, [R12+UR6+0x140] ;  /* 0x000140060c227984 */ /* 0x000ee20008000a00 */
[----:B0-----:R-:W-:-:S03]  /*0f70*/  DFMA R4, R20, R44, R4 ;  /* 0x0000002c1404722b */ /* 0x001fc60000000004 */
[----:B------:R-:W0:Y:S01]  /*0f80*/  LDS.64 R44, [R12+UR6+0x1c0] ;  /* 0x0001c0060c2c7984 */ /* 0x000e220008000a00 */
[----:B--2---:R-:W-:-:S03]  /*0f90*/  DFMA R56, R20, R40, R56 ;  /* 0x000000281438722b */ /* 0x004fc60000000038 */
[----:B------:R-:W-:Y:S01]  /*0fa0*/  LDS.64 R40, [R9+UR6] ;  /* 0x0000000609287984 */ /* 0x000fe20008000a00 */
[----:B----4-:R-:W-:-:S03]  /*0fb0*/  DFMA R26, R20, R24, R26 ;  /* 0x00000018141a722b */ /* 0x010fc6000000001a */
[----:B------:R-:W2:Y:S01]  /*0fc0*/  LDS.64 R24, [R46+UR6] ;  /* 0x000000062e187984 */ /* 0x000ea20008000a00 */
[----:B-1----:R-:W-:-:S03]  /*0fd0*/  DFMA R54, R20, R38, R54 ;  /* 0x000000261436722b */ /* 0x002fc60000000036 */
[----:B------:R-:W1:Y:S01]  /*0fe0*/  LDS.64 R38, [R9+UR6+0x40] ;  /* 0x0000400609267984 */ /* 0x000e620008000a00 */
[----:B---3--:R-:W-:-:S03]  /*0ff0*/  DFMA R28, R20, R34, R28 ;  /* 0x00000022141c722b */ /* 0x008fc6000000001c */
[----:B------:R-:W3:Y:S01]  /*1000*/  LDS.64 R34, [R9+UR6+0x80] ;  /* 0x0000800609227984 */ /* 0x000ee20008000a00 */
[----:B0-----:R-:W-:-:S03]  /*1010*/  DFMA R20, R20, R44, R22 ;  /* 0x0000002c1414722b */ /* 0x001fc60000000016 */
[----:B------:R-:W0:Y:S04]  /*1020*/  LDS.64 R22, [R9+UR6+0xc0] ;  /* 0x0000c00609167984 */ /* 0x000e280008000a00 */
[----:B------:R-:W4:Y:S01]  /*1030*/  LDS.64 R44, [R9+UR6+0x100] ;  /* 0x00010006092c7984 */ /* 0x000f220008000a00 */
[----:B--2---:R-:W-:-:S03]  /*1040*/  DFMA R30, R24, R40, R30 ;  /* 0x00000028181e722b */ /* 0x004fc6000000001e */
[----:B------:R-:W2:Y:S01]  /*1050*/  LDS.64 R40, [R9+UR6+0x140] ;  /* 0x0001400609287984 */ /* 0x000ea20008000a00 */
[----:B-1----:R-:W-:-:S03]  /*1060*/  DFMA R32, R24, R38, R32 ;  /* 0x000000261820722b */ /* 0x002fc60000000020 */
[----:B------:R-:W1:Y:S01]  /*1070*/  LDS.64 R38, [R9+UR6+0x180] ;  /* 0x0001800609267984 */ /* 0x000e620008000a00 */
[----:B---3--:R-:W-:-:S03]  /*1080*/  DFMA R34, R24, R34, R4 ;  /* 0x000000221822722b */ /* 0x008fc60000000004 */
[----:B------:R-:W3:Y:S01]  /*1090*/  LDS.64 R4, [R9+UR6+0x1c0] ;  /* 0x0001c00609047984 */ /* 0x000ee20008000a00 */
[----:B------:R-:W-:Y:S01]  /*10a0*/  ULEA UR6, UR11, UR6, 0x5 ;  /* 0x000000060b067291 */ /* 0x000fe2000f8e28ff */
[C---:B0-----:R-:W-:Y:S02]  /*10b0*/  DFMA R22, R24.reuse, R22, R56 ;  /* 0x000000161816722b */ /* 0x041fe40000000038 */
[C---:B----4-:R-:W-:Y:S02]  /*10c0*/  DFMA R44, R24.reuse, R44, R54 ;  /* 0x0000002c182c722b */ /* 0x050fe40000000036 */
[C---:B--2---:R-:W-:Y:S02]  /*10d0*/  DFMA R40, R24.reuse, R40, R28 ;  /* 0x000000281828722b */ /* 0x044fe4000000001c */
[C---:B-1----:R-:W-:Y:S02]  /*10e0*/  DFMA R38, R24.reuse, R38, R26 ;  /* 0x000000261826722b */ /* 0x042fe4000000001a */
[----:B---3--:R-:W-:Y:S01]  /*10f0*/  DFMA R4, R24, R4, R20 ;  /* 0x000000041804722b */ /* 0x008fe20000000014 */
[----:B------:R-:W-:Y:S10]  /*1100*/  BRA.U UP0, `(.L_x_12) ;  /* 0xfffffff500cc7547 */ /* 0x000ff4000b83ffff */
[C---:B------:R-:W-:Y:S01]  /*1110*/  IMAD R3, R2.reuse, UR10, R36 ;  /* 0x0000000a02037c24 */ /* 0x040fe2000f8e0224 */
[C---:B------:R-:W-:Y:S01]  /*1120*/  IADD3 R27, PT, PT, R2.reuse, R37, RZ ;  /* 0x00000025021b7210 */ /* 0x040fe20007ffe0ff */
[----:B------:R-:W-:Y:S02]  /*1130*/  BAR.SYNC.DEFER_BLOCKING 0x0 ;  /* 0x0000000000007b1d */ /* 0x000fe40000010000 */
[C---:B------:R-:W-:Y:S02]  /*1140*/  IMAD R24, R2.reuse, UR10, R3 ;  /* 0x0000000a02187c24 */ /* 0x040fe4000f8e0203 */
[----:B------:R-:W-:Y:S02]  /*1150*/  IMAD.IADD R25, R2, 0x1, R27 ;  /* 0x0000000102197824 */ /* 0x000fe400078e021b */
[----:B------:R-:W-:-:S04]  /*1160*/  IMAD.WIDE.U32 R36, R3, 0x8, R16 ;  /* 0x0000000803247825 */ /* 0x000fc800078e0010 */
[----:B------:R-:W-:Y:S02]  /*1170*/  IMAD.WIDE.U32 R28, R24, 0x8, R16 ;  /* 0x00000008181c7825 */ /* 0x000fe400078e0010 */
[----:B------:R-:W2:Y:S02]  /*1180*/  LDG.E.64.CONSTANT R36, desc[UR12][R36.64] ;  /* 0x0000000c24247981 */ /* 0x000ea4000c1e9b00 */
[--C-:B------:R-:W-:Y:S02]  /*1190*/  IMAD.WIDE.U32 R26, R27, 0x8, R18.reuse ;  /* 0x000000081b1a7825 */ /* 0x100fe400078e0012 */
[----:B------:R-:W3:Y:S02]  /*11a0*/  LDG.E.64.CONSTANT R28, desc[UR12][R28.64] ;  /* 0x0000000c1c1c7981 */ /* 0x000ee4000c1e9b00 */
[----:B------:R-:W-:Y:S02]  /*11b0*/  IMAD.WIDE.U32 R20, R25, 0x8, R18 ;  /* 0x0000000819147825 */ /* 0x000fe400078e0012 */
[----:B------:R-:W4:Y:S04]  /*11c0*/  LDG.E.64.CONSTANT R26, desc[UR12][R26.64] ;  /* 0x0000000c1a1a7981 */ /* 0x000f28000c1e9b00 */
[----:B------:R-:W5:Y:S01]  /*11d0*/  LDG.E.64.CONSTANT R20, desc[UR12][R20.64] ;  /* 0x0000000c14147981 */ /* 0x000f62000c1e9b00 */
[----:B------:R-:W-:-:S04]  /*11e0*/  LEA R54, R15, R51, 0x3 ;  /* 0x000000330f367211 */ /* 0x000fc800078e18ff */
[----:B------:R-:W-:-:S05]  /*11f0*/  LEA R42, R15, R54, 0x3 ;  /* 0x000000360f2a7211 */ /* 0x000fca00078e18ff */
[----:B------:R-:W-:Y:S01]  /*1200*/  IMAD R43, R15, 0x8, R42 ;  /* 0x000000080f2b7824 */ /* 0x000fe200078e022a */
[----:B------:R-:W-:Y:S01]  /*1210*/  MOV R3, RZ ;  /* 0x000000ff00037202 */ /* 0x000fe20000000f00 */
[----:B--2---:R0:W-:Y:S04]  /*1220*/  STS.64 [R51], R36 ;  /* 0x0000002433007388 */ /* 0x0041e80000000a00 */
[----:B---3--:R0:W-:Y:S04]  /*1230*/  STS.64 [R54], R28 ;  /* 0x0000001c36007388 */ /* 0x0081e80000000a00 */
[----:B----4-:R0:W-:Y:S04]  /*1240*/  STS.64 [R42], R26 ;  /* 0x0000001a2a007388 */ /* 0x0101e80000000a00 */
[----:B-----5:R0:W-:Y:S01]  /*1250*/  STS.64 [R43], R20 ;  /* 0x000000142b007388 */ /* 0x0201e20000000a00 */
[----:B------:R-:W-:Y:S06]  /*1260*/  BAR.SYNC.DEFER_BLOCKING 0x0 ;  /* 0x0000000000007b1d */ /* 0x000fec0000010000 */
.L_x_13:
[C---:B0-----:R-:W-:Y:S02]  /*1270*/  IMAD R21, R3.reuse, UR11, R52 ;  /* 0x0000000b03157c24 */ /* 0x041fe4000f8e0234 */
[C---:B------:R-:W-:Y:S01]  /*1280*/  IMAD R26, R3.reuse, UR11, R7 ;  /* 0x0000000b031a7c24 */ /* 0x040fe2000f8e0207 */
[----:B------:R-:W-:Y:S02]  /*1290*/  IADD3 R3, PT, PT, R3, 0x4, RZ ;  /* 0x0000000403037810 */ /* 0x000fe40007ffe0ff */
[----:B------:R-:W-:Y:S02]  /*12a0*/  IADD3 R21, PT, PT, R21, R6, RZ ;  /* 0x0000000615157210 */ /* 0x000fe40007ffe0ff */
[----:B------:R-:W-:Y:S02]  /*12b0*/  LEA R26, R26, UR8, 0x3 ;  /* 0x000000081a1a7c11 */ /* 0x000fe4000f8e18ff */
[----:B------:R-:W-:Y:S02]  /*12c0*/  LEA R27, R21, UR8, 0x3 ;  /* 0x00000008151b7c11 */ /* 0x000fe4000f8e18ff */
[----:B------:R-:W-:Y:S01]  /*12d0*/  ISETP.NE.AND P0, PT, R3, 0x8, PT ;  /* 0x000000080300780c */ /* 0x000fe20003f05270 */
[----:B------:R-:W-:Y:S04]  /*12e0*/  LDS.64 R20, [R26] ;  /* 0x000000001a147984 */ /* 0x000fe80000000a00 */
[----:B------:R-:W0:Y:S04]  /*12f0*/  LDS.64 R36, [R27+0x40] ;  /* 0x000040001b247984 */ /* 0x000e280000000a00 */
[----:B------:R-:W1:Y:S04]  /*1300*/  LDS.64 R42, [R27] ;  /* 0x000000001b2a7984 */ /* 0x000e680000000a00 */
[----:B------:R-:W2:Y:S04]  /*1310*/  LDS.64 R28, [R27+0x80] ;  /* 0x000080001b1c7984 */ /* 0x000ea80000000a00 */
[----:B------:R-:W3:Y:S04]  /*1320*/  LDS.64 R58, [R27+0xc0] ;  /* 0x0000c0001b3a7984 */ /* 0x000ee80000000a00 */
[----:B------:R-:W4:Y:S01]  /*1330*/  LDS.64 R56, [R27+0x100] ;  /* 0x000100001b387984 */ /* 0x000f220000000a00 */
[----:B0-----:R-:W-:-:S03]  /*1340*/  DFMA R32, R20, R36, R32 ;  /* 0x000000241420722b */ /* 0x001fc60000000020 */
[----:B------:R-:W0:Y:S01]  /*1350*/  LDS.64 R36, [R27+0x140] ;  /* 0x000140001b247984 */ /* 0x000e220000000a00 */
[----:B-1----:R-:W-:-:S03]  /*1360*/  DFMA R30, R20, R42, R30 ;  /* 0x0000002a141e722b */ /* 0x002fc6000000001e */
[----:B------:R-:W1:Y:S01]  /*1370*/  LDS.64 R42, [R27+0x180] ;  /* 0x000180001b2a7984 */ /* 0x000e620000000a00 */
[----:B--2---:R-:W-:-:S03]  /*1380*/  DFMA R34, R20, R28, R34 ;  /* 0x0000001c1422722b */ /* 0x004fc60000000022 */
[----:B------:R2:W5:Y:S01]  /*1390*/  LDS.64 R28, [R27+0x1c0] ;  /* 0x0001c0001b1c7984 */ /* 0x0005620000000a00 */
[C---:B---3--:R-:W-:Y:S02]  /*13a0*/  DFMA R22, R20.reuse, R58, R22 ;  /* 0x0000003a1416722b */ /* 0x048fe40000000016 */
[C---:B----4-:R-:W-:Y:S02]  /*13b0*/  DFMA R44, R20.reuse, R56, R44 ;  /* 0x00000038142c722b */ /* 0x050fe4000000002c */
[C---:B0-----:R-:W-:Y:S01]  /*13c0*/  DFMA R40, R20.reuse, R36, R40 ;  /* 0x000000241428722b */ /* 0x041fe20000000028 */
[C---:B------:R-:W-:Y:S01]  /*13d0*/  IMAD R37, R15.reuse, 0x8, R26 ;  /* 0x000000080f257824 */ /* 0x040fe200078e021a */
[----:B------:R-:W-:Y:S01]  /*13e0*/  LEA R36, R15, R27, 0x3 ;  /* 0x0000001b0f247211 */ /* 0x000fe200078e18ff */
[C---:B-1----:R-:W-:Y:S01]  /*13f0*/  DFMA R38, R20.reuse, R42, R38 ;  /* 0x0000002a1426722b */ /* 0x042fe20000000026 */
[C---:B------:R-:W-:Y:S01]  /*1400*/  LEA R26, R53.reuse, R26, 0x3 ;  /* 0x0000001a351a7211 */ /* 0x040fe200078e18ff */
[C---:B--2---:R-:W-:Y:S01]  /*1410*/  IMAD R27, R53.reuse, 0x8, R27 ;  /* 0x00000008351b7824 */ /* 0x044fe200078e021b */
[----:B-----5:R-:W-:Y:S01]  /*1420*/  DFMA R20, R20, R28, R4 ;  /* 0x0000001c1414722b */ /* 0x020fe20000000004 */
[----:B------:R-:W-:Y:S04]  /*1430*/  LDS.64 R58, [R36] ;  /* 0x00000000243a7984 */ /* 0x000fe80000000a00 */
[----:B------:R0:W1:Y:S04]  /*1440*/  LDS.64 R28, [R37] ;  /* 0x00000000251c7984 */ /* 0x0000680000000a00 */
[----:B------:R-:W2:Y:S04]  /*1450*/  LDS.64 R42, [R36+0x40] ;  /* 0x00004000242a7984 */ /* 0x000ea80000000a00 */
[----:B------:R-:W3:Y:S01]  /*1460*/  LDS.64 R56, [R36+0x80] ;  /* 0x0000800024387984 */ /* 0x000ee20000000a00 */
[----:B0-----:R-:W-:-:S03]  /*1470*/  LEA R37, R53, R37, 0x3 ;  /* 0x0000002535257211 */ /* 0x001fc600078e18ff */
[----:B------:R-:W0:Y:S01]  /*1480*/  LDS.64 R4, [R36+0xc0] ;  /* 0x0000c00024047984 */ /* 0x000e220000000a00 */
[C---:B-1----:R-:W-:Y:S02]  /*1490*/  DFMA R30, R28.reuse, R58, R30 ;  /* 0x0000003a1c1e722b */ /* 0x042fe4000000001e */
[C---:B--2---:R-:W-:Y:S01]  /*14a0*/  DFMA R32, R28.reuse, R42, R32 ;  /* 0x0000002a1c20722b */ /* 0x044fe20000000020 */
[----:B------:R-:W1:Y:S01]  /*14b0*/  LDS.64 R42, [R36+0x100] ;  /* 0x00010000242a7984 */ /* 0x000e620000000a00 */
[----:B---3--:R-:W-:-:S03]  /*14c0*/  DFMA R56, R28, R56, R34 ;  /* 0x000000381c38722b */ /* 0x008fc60000000022 */
[----:B------:R-:W2:Y:S01]  /*14d0*/  LDS.64 R34, [R36+0x140] ;  /* 0x0001400024227984 */ /* 0x000ea20000000a00 */
[----:B0-----:R-:W-:-:S03]  /*14e0*/  DFMA R58, R28, R4, R22 ;  /* 0x000000041c3a722b */ /* 0x001fc60000000016 */
[----:B------:R-:W0:Y:S04]  /*14f0*/  LDS.64 R22, [R36+0x180] ;  /* 0x0001800024167984 */ /* 0x000e280000000a00 */
[----:B------:R3:W4:Y:S02]  /*1500*/  LDS.64 R4, [R36+0x1c0] ;  /* 0x0001c00024047984 */ /* 0x0007240000000a00 */
[----:B---3--:R-:W-:Y:S01]  /*1510*/  LEA R36, R53, R36, 0x3 ;  /* 0x0000002435247211 */ /* 0x008fe200078e18ff */
[C---:B-1----:R-:W-:Y:S01]  /*1520*/  DFMA R42, R28.reuse, R42, R44 ;  /* 0x0000002a1c2a722b */ /* 0x042fe2000000002c */
[----:B------:R-:W-:Y:S01]  /*1530*/  LDS.64 R44, [R27] ;  /* 0x000000001b2c7984 */ /* 0x000fe20000000a00 */
[----:B--2---:R-:W-:-:S03]  /*1540*/  DFMA R34, R28, R34, R40 ;  /* 0x000000221c22722b */ /* 0x004fc60000000028 */
[----:B------:R-:W-:Y:S01]  /*1550*/  LDS.64 R40, [R27+0x40] ;  /* 0x000040001b287984 */ /* 0x000fe20000000a00 */
[----:B0-----:R-:W-:-:S03]  /*1560*/  DFMA R22, R28, R22, R38 ;  /* 0x000000161c16722b */ /* 0x001fc60000000026 */
[----:B------:R-:W-:Y:S01]  /*1570*/  LDS.64 R38, [R27+0x80] ;  /* 0x000080001b267984 */ /* 0x000fe20000000a00 */
[----:B----4-:R-:W-:-:S03]  /*1580*/  DFMA R28, R28, R4, R20 ;  /* 0x000000041c1c722b */ /* 0x010fc60000000014 */
[----:B------:R0:W1:Y:S04]  /*1590*/  LDS.64 R20, [R26] ;  /* 0x000000001a147984 */ /* 0x0000680000000a00 */
[----:B------:R-:W2:Y:S01]  /*15a0*/  LDS.64 R4, [R27+0xc0] ;  /* 0x0000c0001b047984 */ /* 0x000ea20000000a00 */
[----:B0-----:R-:W-:-:S05]  /*15b0*/  IMAD R26, R53, 0x8, R26 ;  /* 0x00000008351a7824 */ /* 0x001fca00078e021a */
[C---:B------:R-:W-:Y:S01]  /*15c0*/  LEA R55, R53.reuse, R26, 0x3 ;  /* 0x0000001a35377211 */ /* 0x040fe200078e18ff */
[C---:B-1----:R-:W-:Y:S02]  /*15d0*/  DFMA R30, R20.reuse, R44, R30 ;  /* 0x0000002c141e722b */ /* 0x042fe4000000001e */
[C---:B------:R-:W-:Y:S01]  /*15e0*/  DFMA R32, R20.reuse, R40, R32 ;  /* 0x000000281420722b */ /* 0x040fe20000000020 */
[----:B------:R-:W0:Y:S01]  /*15f0*/  LDS.64 R44, [R27+0x180] ;  /* 0x000180001b2c7984 */ /* 0x000e220000000a00 */
[C---:B------:R-:W-:Y:S02]  /*1600*/  DFMA R56, R20.reuse, R38, R56 ;  /* 0x000000261438722b */ /* 0x040fe40000000038 */
[C---:B--2---:R-:W-:Y:S01]  /*1610*/  DFMA R58, R20.reuse, R4, R58 ;  /* 0x00000004143a722b */ /* 0x044fe2000000003a */
[----:B------:R-:W1:Y:S04]  /*1620*/  LDS.64 R40, [R27+0x100] ;  /* 0x000100001b287984 */ /* 0x000e680000000a00 */
[----:B------:R-:W2:Y:S04]  /*1630*/  LDS.64 R38, [R27+0x140] ;  /* 0x000140001b267984 */ /* 0x000ea80000000a00 */
[----:B------:R3:W4:Y:S02]  /*1640*/  LDS.64 R4, [R27+0x1c0] ;  /* 0x0001c0001b047984 */ /* 0x0007240000000a00 */
[----:B---3--:R-:W-:Y:S01]  /*1650*/  LEA R27, R53, R27, 0x3 ;  /* 0x0000001b351b7211 */ /* 0x008fe200078e18ff */
[C---:B0-----:R-:W-:Y:S01]  /*1660*/  DFMA R22, R20.reuse, R44, R22 ;  /* 0x0000002c1416722b */ /* 0x041fe20000000016 */
[----:B------:R-:W-:Y:S01]  /*1670*/  LDS.64 R44, [R36] ;  /* 0x00000000242c7984 */ /* 0x000fe20000000a00 */
[----:B-1----:R-:W-:-:S03]  /*1680*/  DFMA R40, R20, R40, R42 ;  /* 0x000000281428722b */ /* 0x002fc6000000002a */
[----:B------:R-:W-:Y:S01]  /*1690*/  LDS.64 R42, [R36+0x40] ;  /* 0x00004000242a7984 */ /* 0x000fe20000000a00 */
[----:B--2---:R-:W-:-:S03]  /*16a0*/  DFMA R34, R20, R38, R34 ;  /* 0x000000261422722b */ /* 0x004fc60000000022 */
[----:B------:R-:W-:Y:S01]  /*16b0*/  LDS.64 R38, [R36+0x80] ;  /* 0x0000800024267984 */ /* 0x000fe20000000a00 */
[----:B----4-:R-:W-:-:S03]  /*16c0*/  DFMA R28, R20, R4, R28 ;  /* 0x00000004141c722b */ /* 0x010fc6000000001c */
[----:B------:R0:W1:Y:S04]  /*16d0*/  LDS.64 R20, [R37] ;  /* 0x0000000025147984 */ /* 0x0000680000000a00 */
[----:B------:R-:W2:Y:S01]  /*16e0*/  LDS.64 R4, [R36+0xc0] ;  /* 0x0000c00024047984 */ /* 0x000ea20000000a00 */
[----:B0-----:R-:W-:Y:S01]  /*16f0*/  LEA R37, R53, R37, 0x3 ;  /* 0x0000002535257211 */ /* 0x001fe200078e18ff */
[C---:B-1----:R-:W-:Y:S02]  /*1700*/  DFMA R30, R20.reuse, R44, R30 ;  /* 0x0000002c141e722b */ /* 0x042fe4000000001e */
[C---:B------:R-:W-:Y:S01]  /*1710*/  DFMA R32, R20.reuse, R42, R32 ;  /* 0x0000002a1420722b */ /* 0x040fe20000000020 */
[----:B------:R-:W0:Y:S01]  /*1720*/  LDS.64 R44, [R36+0x180] ;  /* 0x00018000242c7984 */ /* 0x000e220000000a00 */
[----:B------:R-:W-:-:S02]  /*1730*/  DFMA R56, R20, R38, R56 ;  /* 0x000000261438722b */ /* 0x000fc40000000038 */
[C---:B--2---:R-:W-:Y:S01]  /*1740*/  DFMA R58, R20.reuse, R4, R58 ;  /* 0x00000004143a722b */ /* 0x044fe2000000003a */
[----:B------:R-:W1:Y:S04]  /*1750*/  LDS.64 R42, [R36+0x100] ;  /* 0x00010000242a7984 */ /* 0x000e680000000a00 */
[----:B------:R-:W2:Y:S04]  /*1760*/  LDS.64 R38, [R36+0x140] ;  /* 0x0001400024267984 */ /* 0x000ea80000000a00 */
[----:B------:R3:W4:Y:S02]  /*1770*/  LDS.64 R4, [R36+0x1c0] ;  /* 0x0001c00024047984 */ /* 0x0007240000000a00 */
[----:B---3--:R-:W-:Y:S01]  /*1780*/  IMAD R36, R53, 0x8, R36 ;  /* 0x0000000835247824 */ /* 0x008fe200078e0224 */
[C---:B0-----:R-:W-:Y:S01]  /*1790*/  DFMA R22, R20.reuse, R44, R22 ;  /* 0x0000002c1416722b */ /* 0x041fe20000000016 */
[----:B------:R-:W-:Y:S01]  /*17a0*/  LDS.64 R44, [R27] ;  /* 0x000000001b2c7984 */ /* 0x000fe20000000a00 */
[----:B-1----:R-:W-:-:S03]  /*17b0*/  DFMA R40, R20, R42, R40 ;  /* 0x0000002a1428722b */ /* 0x002fc60000000028 */
[----:B------:R-:W-:Y:S01]  /*17c0*/  LDS.64 R42, [R27+0x40] ;  /* 0x000040001b2a7984 */ /* 0x000fe20000000a00 */
[----:B--2---:R-:W-:-:S03]  /*17d0*/  DFMA R34, R20, R38, R34 ;  /* 0x000000261422722b */ /* 0x004fc60000000022 */
[----:B------:R-:W-:Y:S01]  /*17e0*/  LDS.64 R38, [R27+0x80] ;  /* 0x000080001b267984 */ /* 0x000fe20000000a00 */
[----:B----4-:R-:W-:-:S03]  /*17f0*/  DFMA R28, R20, R4, R28 ;  /* 0x00000004141c722b */ /* 0x010fc6000000001c */
[----:B------:R-:W0:Y:S04]  /*1800*/  LDS.64 R20, [R26] ;  /* 0x000000001a147984 */ /* 0x000e280000000a00 */
[----:B------:R-:W1:Y:S01]  /*1810*/  LDS.64 R4, [R27+0xc0] ;  /* 0x0000c0001b047984 */ /* 0x000e620000000a00 */
[C---:B0-----:R-:W-:Y:S02]  /*1820*/  DFMA R30, R20.reuse, R44, R30 ;  /* 0x0000002c141e722b */ /* 0x041fe4000000001e */
[C---:B------:R-:W-:Y:S01]  /*1830*/  DFMA R32, R20.reuse, R42, R32 ;  /* 0x0000002a1420722b */ /* 0x040fe20000000020 */
[----:B------:R-:W0:Y:S01]  /*1840*/  LDS.64 R44, [R27+0x180] ;  /* 0x000180001b2c7984 */ /* 0x000e220000000a00 */
[C---:B------:R-:W-:Y:S02]  /*1850*/  DFMA R56, R20.reuse, R38, R56 ;  /* 0x000000261438722b */ /* 0x040fe40000000038 */
[C---:B-1----:R-:W-:Y:S01]  /*1860*/  DFMA R58, R20.reuse, R4, R58 ;  /* 0x00000004143a722b */ /* 0x042fe2000000003a */
[----:B------:R-:W1:Y:S04]  /*1870*/  LDS.64 R42, [R27+0x100] ;  /* 0x000100001b2a7984 */ /* 0x000e680000000a00 */
[----:B------:R-:W2:Y:S04]  /*1880*/  LDS.64 R38, [R27+0x140] ;  /* 0x000140001b267984 */ /* 0x000ea80000000a00 */
[----:B------:R-:W3:Y:S01]  /*1890*/  LDS.64 R4, [R27+0x1c0] ;  /* 0x0001c0001b047984 */ /* 0x000ee20000000a00 */
[----:B0-----:R-:W-:-:S03]  /*18a0*/  DFMA R22, R20, R44, R22 ;  /* 0x0000002c1416722b */ /* 0x001fc60000000016 */
[----:B------:R-:W-:Y:S01]  /*18b0*/  LDS.64 R44, [R36+0xc0] ;  /* 0x0000c000242c7984 */ /* 0x000fe20000000a00 */
[----:B-1----:R-:W-:-:S03]  /*18c0*/  DFMA R40, R20, R42, R40 ;  /* 0x0000002a1428722b */ /* 0x002fc60000000028 */
[----:B------:R-:W-:Y:S01]  /*18d0*/  LDS.64 R42, [R36] ;  /* 0x00000000242a7984 */ /* 0x000fe20000000a00 */
[----:B--2---:R-:W-:-:S03]  /*18e0*/  DFMA R34, R20, R38, R34 ;  /* 0x000000261422722b */ /* 0x004fc60000000022 */
[----:B------:R-:W-:Y:S01]  /*18f0*/  LDS.64 R38, [R36+0x40] ;  /* 0x0000400024267984 */ /* 0x000fe20000000a00 */
[----:B---3--:R-:W-:-:S03]  /*1900*/  DFMA R4, R20, R4, R28 ;  /* 0x000000041404722b */ /* 0x008fc6000000001c */
[----:B------:R-:W0:Y:S04]  /*1910*/  LDS.64 R20, [R37] ;  /* 0x0000000025147984 */ /* 0x000e280000000a00 */
[----:B------:R-:W1:Y:S01]  /*1920*/  LDS.64 R28, [R36+0x80] ;  /* 0x00008000241c7984 */ /* 0x000e620000000a00 */
[C---:B0-----:R-:W-:Y:S02]  /*1930*/  DFMA R30, R20.reuse, R42, R30 ;  /* 0x0000002a141e722b */ /* 0x041fe4000000001e */
[C---:B------:R-:W-:Y:S01]  /*1940*/  DFMA R32, R20.reuse, R38, R32 ;  /* 0x000000261420722b */ /* 0x040fe20000000020 */
[----:B------:R-:W0:Y:S01]  /*1950*/  LDS.64 R42, [R36+0x100] ;  /* 0x00010000242a7984 */ /* 0x000e220000000a00 */
[C---:B-1----:R-:W-:Y:S02]  /*1960*/  DFMA R56, R20.reuse, R28, R56 ;  /* 0x0000001c1438722b */ /* 0x042fe40000000038 */
[C---:B------:R-:W-:Y:S01]  /*1970*/  DFMA R58, R20.reuse, R44, R58 ;  /* 0x0000002c143a722b */ /* 0x040fe2000000003a */
[----:B------:R-:W1:Y:S04]  /*1980*/  LDS.64 R28, [R36+0x140] ;  /* 0x00014000241c7984 */ /* 0x000e680000000a00 */
[----:B------:R-:W2:Y:S04]  /*1990*/  LDS.64 R38, [R36+0x180] ;  /* 0x0001800024267984 */ /* 0x000ea80000000a00 */
[----:B------:R-:W3:Y:S01]  /*19a0*/  LDS.64 R44, [R36+0x1c0] ;  /* 0x0001c000242c7984 */ /* 0x000ee20000000a00 */
[----:B0-----:R-:W-:-:S02]  /*19b0*/  DFMA R40, R20, R42, R40 ;  /* 0x0000002a1428722b */ /* 0x001fc40000000028 */
[C---:B-1----:R-:W-:Y:S01]  /*19c0*/  DFMA R34, R20.reuse, R28, R34 ;  /* 0x0000001c1422722b */ /* 0x042fe20000000022 */
[C---:B------:R-:W-:Y:S01]  /*19d0*/  LEA R28, R53.reuse, R27, 0x3 ;  /* 0x0000001b351c7211 */ /* 0x040fe200078e18ff */
[C---:B--2---:R-:W-:Y:S01]  /*19e0*/  DFMA R26, R20.reuse, R38, R22 ;  /* 0x00000026141a722b */ /* 0x044fe20000000016 */
[----:B------:R-:W-:Y:S01]  /*19f0*/  LEA R29, R53, R36, 0x3 ;  /* 0x00000024351d7211 */ /* 0x000fe200078e18ff */
[----:B------:R0:W-:Y:S01]  /*1a00*/  LDS.64 R22, [R55] ;  /* 0x0000000037167984 */ /* 0x0001e20000000a00 */
[----:B---3--:R-:W-:-:S03]  /*1a10*/  DFMA R4, R20, R44, R4 ;  /* 0x0000002c1404722b */ /* 0x008fc60000000004 */
[----:B------:R-:W1:Y:S04]  /*1a20*/  LDS.64 R42, [R28] ;  /* 0x000000001c2a7984 */ /* 0x000e680000000a00 */
[----:B------:R-:W2:Y:S01]  /*1a30*/  LDS.64 R38, [R28+0x40] ;  /* 0x000040001c267984 */ /* 0x000ea20000000a00 */
[----:B0-----:R-:W-:-:S03]  /*1a40*/  IMAD R55, R53, 0x8, R37 ;  /* 0x0000000835377824 */ /* 0x001fc600078e0225 */
[----:B------:R-:W0:Y:S04]  /*1a50*/  LDS.64 R44, [R28+0x80] ;  /* 0x000080001c2c7984 */ /* 0x000e280000000a00 */
[----:B------:R-:W3:Y:S01]  /*1a60*/  LDS.64 R20, [R28+0x140] ;  /* 0x000140001c147984 */ /* 0x000ee20000000a00 */
[----:B-1----:R-:W-:-:S03]  /*1a70*/  DFMA R30, R22, R42, R30 ;  /* 0x0000002a161e722b */ /* 0x002fc6000000001e */
[----:B------:R-:W1:Y:S01]  /*1a80*/  LDS.64 R42, [R28+0xc0] ;  /* 0x0000c0001c2a7984 */ /* 0x000e620000000a00 */
[----:B--2---:R-:W-:-:S03]  /*1a90*/  DFMA R32, R22, R38, R32 ;  /* 0x000000261620722b */ /* 0x004fc60000000020 */
[----:B------:R-:W2:Y:S01]  /*1aa0*/  LDS.64 R38, [R28+0x100] ;  /* 0x000100001c267984 */ /* 0x000ea20000000a00 */
[----:B0-----:R-:W-:-:S03]  /*1ab0*/  DFMA R56, R22, R44, R56 ;  /* 0x0000002c1638722b */ /* 0x001fc60000000038 */
[----:B------:R-:W0:Y:S01]  /*1ac0*/  LDS.64 R44, [R28+0x180] ;  /* 0x000180001c2c7984 */ /* 0x000e220000000a00 */
[----:B---3--:R-:W-:-:S03]  /*1ad0*/  DFMA R36, R22, R20, R34 ;  /* 0x000000141624722b */ /* 0x008fc60000000022 */
[----:B------:R-:W-:Y:S04]  /*1ae0*/  LDS.64 R20, [R55] ;  /* 0x0000000037147984 */ /* 0x000fe80000000a00 */
[----:B------:R-:W3:Y:S01]  /*1af0*/  LDS.64 R34, [R29] ;  /* 0x000000001d227984 */ /* 0x000ee20000000a00 */
[----:B-1----:R-:W-:-:S03]  /*1b00*/  DFMA R58, R22, R42, R58 ;  /* 0x0000002a163a722b */ /* 0x002fc6000000003a */
[----:B------:R-:W1:Y:S01]  /*1b10*/  LDS.64 R42, [R28+0x1c0] ;  /* 0x0001c0001c2a7984 */ /* 0x000e620000000a00 */
[----:B--2---:R-:W-:-:S03]  /*1b20*/  DFMA R40, R22, R38, R40 ;  /* 0x000000261628722b */ /* 0x004fc60000000028 */
[----:B------:R-:W2:Y:S01]  /*1b30*/  LDS.64 R38, [R29+0x40] ;  /* 0x000040001d267984 */ /* 0x000ea20000000a00 */
[----:B0-----:R-:W-:-:S03]  /*1b40*/  DFMA R26, R22, R44, R26 ;  /* 0x0000002c161a722b */ /* 0x001fc6000000001a */
[----:B------:R-:W0:Y:S01]  /*1b50*/  LDS.64 R44, [R29+0x100] ;  /* 0x000100001d2c7984 */ /* 0x000e220000000a00 */
[----:B---3--:R-:W-:-:S03]  /*1b60*/  DFMA R30, R20, R34, R30 ;  /* 0x00000022141e722b */ /* 0x008fc6000000001e */
[----:B------:R-:W3:Y:S01]  /*1b70*/  LDS.64 R34, [R29+0x80] ;  /* 0x000080001d227984 */ /* 0x000ee20000000a00 */
[----:B-1----:R-:W-:-:S03]  /*1b80*/  DFMA R4, R22, R42, R4 ;  /* 0x0000002a1604722b */ /* 0x002fc60000000004 */
[----:B------:R-:W1:Y:S01]  /*1b90*/  LDS.64 R22, [R29+0xc0] ;  /* 0x0000c0001d167984 */ /* 0x000e620000000a00 */
[----:B--2---:R-:W-:-:S03]  /*1ba0*/  DFMA R32, R20, R38, R32 ;  /* 0x000000261420722b */ /* 0x004fc60000000020 */
[----:B------:R-:W2:Y:S01]  /*1bb0*/  LDS.64 R42, [R29+0x140] ;  /* 0x000140001d2a7984 */ /* 0x000ea20000000a00 */
[----:B0-----:R-:W-:-:S03]  /*1bc0*/  DFMA R44, R20, R44, R40 ;  /* 0x0000002c142c722b */ /* 0x001fc60000000028 */
[----:B------:R-:W0:Y:S04]  /*1bd0*/  LDS.64 R38, [R29+0x180] ;  /* 0x000180001d267984 */ /* 0x000e280000000a00 */
[----:B------:R-:W4:Y:S01]  /*1be0*/  LDS.64 R28, [R29+0x1c0] ;  /* 0x0001c0001d1c7984 */ /* 0x000f220000000a00 */
[C---:B---3--:R-:W-:Y:S02]  /*1bf0*/  DFMA R34, R20.reuse, R34, R56 ;  /* 0x000000221422722b */ /* 0x048fe40000000038 */
[C---:B-1----:R-:W-:Y:S02]  /*1c00*/  DFMA R22, R20.reuse, R22, R58 ;  /* 0x000000161416722b */ /* 0x042fe4000000003a */
[C---:B--2---:R-:W-:Y:S02]  /*1c10*/  DFMA R40, R20.reuse, R42, R36 ;  /* 0x0000002a1428722b */ /* 0x044fe40000000024 */
[----:B0-----:R-:W-:-:S02]  /*1c20*/  DFMA R38, R20, R38, R26 ;  /* 0x000000261426722b */ /* 0x001fc4000000001a */
[----:B----4-:R-:W-:Y:S01]  /*1c30*/  DFMA R4, R20, R28, R4 ;  /* 0x0000001c1404722b */ /* 0x010fe20000000004 */
[----:B------:R-:W-:Y:S10]  /*1c40*/  @P0 BRA `(.L_x_13) ;  /* 0xfffffff400880947 */ /* 0x000ff4000383ffff */
[C---:B------:R-:W-:Y:S01]  /*1c50*/  IMAD R29, R2.reuse, UR10, R24 ;  /* 0x0000000a021d7c24 */ /* 0x040fe2000f8e0218 */
[----:B------:R-:W-:Y:S01]  /*1c60*/  BAR.SYNC.DEFER_BLOCKING 0x0 ;  /* 0x0000000000007b1d */ /* 0x000fe20000010000 */
[C---:B------:R-:W-:Y:S02]  /*1c70*/  IMAD.IADD R25, R2.reuse, 0x1, R25 ;  /* 0x0000000102197824 */ /* 0x040fe400078e0219 */
[C---:B------:R-:W-:Y:S02]  /*1c80*/  IMAD R55, R2.reuse, UR10, R29 ;  /* 0x0000000a02377c24 */ /* 0x040fe4000f8e021d */
[----:B------:R-:W-:Y:S01]  /*1c90*/  IMAD.WIDE.U32 R28, R29, 0x8, R16 ;  /* 0x000000081d1c7825 */ /* 0x000fe200078e0010 */
[----:B------:R-:W-:-:S03]  /*1ca0*/  IADD3 R56, PT, PT, R2, R25, RZ ;  /* 0x0000001902387210 */ /* 0x000fc60007ffe0ff */
[----:B------:R-:W-:Y:S02]  /*1cb0*/  IMAD.WIDE.U32 R26, R55, 0x8, R16 ;  /* 0x00000008371a7825 */ /* 0x000fe400078e0010 */
[----:B------:R-:W2:Y:S02]  /*1cc0*/  LDG.E.64.CONSTANT R28, desc[UR12][R28.64] ;  /* 0x0000000c1c1c7981 */ /* 0x000ea4000c1e9b00 */
[--C-:B------:R-:W-:Y:S02]  /*1cd0*/  IMAD.WIDE.U32 R24, R25, 0x8, R18.reuse ;  /* 0x0000000819187825 */ /* 0x100fe400078e0012 */
[----:B------:R-:W3:Y:S02]  /*1ce0*/  LDG.E.64.CONSTANT R26, desc[UR12][R26.64] ;  /* 0x0000000c1a1a7981 */ /* 0x000ee4000c1e9b00 */
[----:B------:R-:W-:Y:S02]  /*1cf0*/  IMAD.WIDE.U32 R20, R56, 0x8, R18 ;  /* 0x0000000838147825 */ /* 0x000fe400078e0012 */
[----:B------:R-:W4:Y:S04]  /*1d00*/  LDG.E.64.CONSTANT R24, desc[UR12][R24.64] ;  /* 0x0000000c18187981 */ /* 0x000f28000c1e9b00 */
[----:B------:R-:W5:Y:S01]  /*1d10*/  LDG.E.64.CONSTANT R20, desc[UR12][R20.64] ;  /* 0x0000000c14147981 */ /* 0x000f62000c1e9b00 */
        /* <DEDUP_REMOVED lines=8> */
.L_x_14:
        /* <DEDUP_REMOVED lines=8> */
[----:B------:R-:W0:Y:S04]  /*1e20*/  LDS.64 R28, [R58] ;  /* 0x000000003a1c7984 */ /* 0x000e280000000a00 */
[----:B------:R-:W1:Y:S04]  /*1e30*/  LDS.64 R26, [R58+0x40] ;  /* 0x000040003a1a7984 */ /* 0x000e680000000a00 */
        /* <DEDUP_REMOVED lines=9> */
[C---:B---3--:R-:W-:Y:S01]  /*1ed0*/  DFMA R44, R20.reuse, R36, R44 ;  /* 0x00000024142c722b */ /* 0x048fe2000000002c */
[C---:B------:R-:W-:Y:S01]  /*1ee0*/  IMAD R37, R15.reuse, 0x8, R57 ;  /* 0x000000080f257824 */ /* 0x040fe200078e0239 */
[----:B------:R-:W-:Y:S01]  /*1ef0*/  LEA R36, R15, R58, 0x3 ;  /* 0x0000003a0f247211 */ /* 0x000fe200078e18ff */
[C---:B----4-:R-:W-:Y:S01]  /*1f00*/  DFMA R22, R20.reuse, R42, R22 ;  /* 0x0000002a1416722b */ /* 0x050fe20000000016 */
[C---:B------:R-:W-:Y:S01]  /*1f10*/  LEA R57, R53.reuse, R57, 0x3 ;  /* 0x0000003935397211 */ /* 0x040fe200078e18ff */
[----:B--2---:R-:W-:Y:S02]  /*1f20*/  IMAD R58, R53, 0x8, R58 ;  /* 0x00000008353a7824 */ /* 0x004fe400078e023a */
[----:B------:R-:W-:Y:S01]  /*1f30*/  LDS.64 R42, [R36] ;  /* 0x00000000242a7984 */ /* 0x000fe20000000a00 */
[----:B0-----:R-:W-:-:S03]  /*1f40*/  DFMA R40, R20, R28, R40 ;  /* 0x0000001c1428722b */ /* 0x001fc60000000028 */
[----:B------:R-:W-:Y:S01]  /*1f50*/  LDS.64 R28, [R36+0xc0] ;  /* 0x0000c000241c7984 */ /* 0x000fe20000000a00 */
[----:B-1----:R-:W-:-:S03]  /*1f60*/  DFMA R38, R20, R26, R38 ;  /* 0x0000001a1426722b */ /* 0x002fc60000000026 */
[----:B------:R-:W-:Y:S01]  /*1f70*/  LDS.64 R26, [R36+0x40] ;  /* 0x00004000241a7984 */ /* 0x000fe20000000a00 */
[----:B-----5:R-:W-:-:S03]  /*1f80*/  DFMA R20, R20, R24, R4 ;  /* 0x000000181414722b */ /* 0x020fc60000000004 */
[----:B------:R-:W0:Y:S04]  /*1f90*/  LDS.64 R24, [R37] ;  /* 0x0000000025187984 */ /* 0x000e280000000a00 */
[----:B------:R-:W1:Y:S01]  /*1fa0*/  LDS.64 R4, [R36+0x80] ;  /* 0x0000800024047984 */ /* 0x000e620000000a00 */
[----:B0-----:R-:W-:-:S03]  /*1fb0*/  DFMA R28, R24, R28, R22 ;  /* 0x0000001c181c722b */ /* 0x001fc60000000016 */
[----:B------:R-:W0:Y:S01]  /*1fc0*/  LDS.64 R22, [R36+0x1c0] ;  /* 0x0001c00024167984 */ /* 0x000e220000000a00 */
[C---:B------:R-:W-:Y:S02]  /*1fd0*/  DFMA R30, R24.reuse, R42, R30 ;  /* 0x0000002a181e722b */ /* 0x040fe4000000001e */
[C---:B-1----:R-:W-:Y:S01]  /*1fe0*/  DFMA R34, R24.reuse, R4, R34 ;  /* 0x000000041822722b */ /* 0x042fe20000000022 */
[----:B------:R-:W1:Y:S01]  /*1ff0*/  LDS.64 R42, [R36+0x100] ;  /* 0x00010000242a7984 */ /* 0x000e620000000a00 */
[----:B------:R-:W-:-:S03]  /*2000*/  DFMA R32, R24, R26, R32 ;  /* 0x0000001a1820722b */ /* 0x000fc60000000020 */
[----:B------:R-:W2:Y:S04]  /*2010*/  LDS.64 R4, [R36+0x140] ;  /* 0x0001400024047984 */ /* 0x000ea80000000a00 */
[----:B------:R-:W3:Y:S01]  /*2020*/  LDS.64 R26, [R36+0x180] ;  /* 0x00018000241a7984 */ /* 0x000ee20000000a00 */
[----:B0-----:R-:W-:-:S03]  /*2030*/  DFMA R22, R24, R22, R20 ;  /* 0x000000161816722b */ /* 0x001fc60000000014 */
[----:B------:R0:W-:Y:S01]  /*2040*/  LDS.64 R20, [R57] ;  /* 0x0000000039147984 */ /* 0x0001e20000000a00 */
[----:B-1----:R-:W-:-:S03]  /*2050*/  DFMA R42, R24, R42, R44 ;  /* 0x0000002a182a722b */ /* 0x002fc6000000002c */
[----:B------:R-:W1:Y:S01]  /*2060*/  LDS.64 R44, [R58] ;  /* 0x000000003a2c7984 */ /* 0x000e620000000a00 */
[----:B--2---:R-:W-:-:S03]  /*2070*/  DFMA R4, R24, R4, R40 ;  /* 0x000000041804722b */ /* 0x004fc60000000028 */
[----:B------:R-:W2:Y:S01]  /*2080*/  LDS.64 R40, [R58+0x40] ;  /* 0x000040003a287984 */ /* 0x000ea20000000a00 */
[----:B0-----:R-:W-:Y:S01]  /*2090*/  IMAD R57, R53, 0x8, R57 ;  /* 0x0000000835397824 */ /* 0x001fe200078e0239 */
[----:B---3--:R-:W-:Y:S02]  /*20a0*/  DFMA R26, R24, R26, R38 ;  /* 0x0000001a181a722b */ /* 0x008fe40000000026 */
        /* <DEDUP_REMOVED lines=9> */
[----:B------:R3:W4:Y:S02]  /*2140*/  LDS.64 R28, [R58+0x1c0] ;  /* 0x0001c0003a1c7984 */ /* 0x0007240000000a00 */
[C---:B---3--:R-:W-:Y:S01]  /*2150*/  LEA R58, R53.reuse, R58, 0x3 ;  /* 0x0000003a353a7211 */ /* 0x048fe200078e18ff */
[C---:B-1----:R-:W-:Y:S02]  /*2160*/  DFMA R44, R20.reuse, R44, R42 ;  /* 0x0000002c142c722b */ /* 0x042fe4000000002a */
[C---:B--2---:R-:W-:Y:S01]  /*2170*/  DFMA R40, R20.reuse, R40, R4 ;  /* 0x000000281428722b */ /* 0x044fe20000000004 */
[C---:B------:R-:W-:Y:S02]  /*2180*/  LEA R5, R53.reuse, R37, 0x3 ;  /* 0x0000002535057211 */ /* 0x040fe400078e18ff */
[----:B------:R-:W-:Y:S01]  /*2190*/  LEA R4, R53, R36, 0x3 ;  /* 0x0000002435047211 */ /* 0x000fe200078e18ff */
[C---:B0-----:R-:W-:Y:S02]  /*21a0*/  DFMA R38, R20.reuse, R38, R26 ;  /* 0x000000261426722b */ /* 0x041fe4000000001a */
[----:B------:R-:W-:Y:S01]  /*21b0*/  LDS.64 R36, [R5] ;  /* 0x0000000005247984 */ /* 0x000fe20000000a00 */
[----:B----4-:R-:W-:-:S03]  /*21c0*/  DFMA R28, R20, R28, R22 ;  /* 0x0000001c141c722b */ /* 0x010fc60000000016 */
[----:B------:R-:W0:Y:S04]  /*21d0*/  LDS.64 R26, [R4] ;  /* 0x00000000041a7984 */ /* 0x000e280000000a00 */
[----:B------:R-:W1:Y:S04]  /*21e0*/  LDS.64 R22, [R4+0x40] ;  /* 0x0000400004167984 */ /* 0x000e680000000a00 */
[----:B------:R-:W2:Y:S04]  /*21f0*/  LDS.64 R20, [R4+0x80] ;  /* 0x0000800004147984 */ /* 0x000ea80000000a00 */
[----:B------:R-:W3:Y:S01]  /*2200*/  LDS.64 R42, [R4+0xc0] ;  /* 0x0000c000042a7984 */ /* 0x000ee20000000a00 */
[----:B0-----:R-:W-:-:S03]  /*2210*/  DFMA R30, R36, R26, R30 ;  /* 0x0000001a241e722b */ /* 0x001fc6000000001e */
[----:B------:R-:W0:Y:S01]  /*2220*/  LDS.64 R26, [R4+0x1c0] ;  /* 0x0001c000041a7984 */ /* 0x000e220000000a00 */
[----:B-1----:R-:W-:-:S03]  /*2230*/  DFMA R32, R36, R22, R32 ;  /* 0x000000162420722b */ /* 0x002fc60000000020 */
[----:B------:R-:W1:Y:S01]  /*2240*/  LDS.64 R22, [R4+0x140] ;  /* 0x0001400004167984 */ /* 0x000e620000000a00 */
[----:B--2---:R-:W-:-:S03]  /*2250*/  DFMA R34, R36, R20, R34 ;  /* 0x000000142422722b */ /* 0x004fc60000000022 */
[----:B------:R-:W2:Y:S01]  /*2260*/  LDS.64 R20, [R4+0x100] ;  /* 0x0001000004147984 */ /* 0x000ea20000000a00 */
[----:B---3--:R-:W-:-:S03]  /*2270*/  DFMA R42, R36, R42, R24 ;  /* 0x0000002a242a722b */ /* 0x008fc60000000018 */
[----:B------:R-:W3:Y:S01]  /*2280*/  LDS.64 R24, [R4+0x180] ;  /* 0x0001800004187984 */ /* 0x000ee20000000a00 */
[----:B0-----:R-:W-:-:S03]  /*2290*/  DFMA R26, R36, R26, R28 ;  /* 0x0000001a241a722b */ /* 0x001fc6000000001c */
[----:B------:R0:W-:Y:S01]  /*22a0*/  LDS.64 R28, [R57] ;  /* 0x00000000391c7984 */ /* 0x0001e20000000a00 */
[----:B-1----:R-:W-:-:S03]  /*22b0*/  DFMA R22, R36, R22, R40 ;  /* 0x000000162416722b */ /* 0x002fc60000000028 */
[----:B------:R-:W1:Y:S01]  /*22c0*/  LDS.64 R40, [R58+0xc0] ;  /* 0x0000c0003a287984 */ /* 0x000e620000000a00 */
[----:B--2---:R-:W-:-:S03]  /*22d0*/  DFMA R20, R36, R20, R44 ;  /* 0x000000142414722b */ /* 0x004fc6000000002c */
[----:B------:R-:W2:Y:S01]  /*22e0*/  LDS.64 R44, [R58] ;  /* 0x000000003a2c7984 */ /* 0x000ea20000000a00 */
[----:B0-----:R-:W-:Y:S01]  /*22f0*/  LEA R57, R53, R57, 0x3 ;  /* 0x0000003935397211 */ /* 0x001fe200078e18ff */
        /* <DEDUP_REMOVED lines=13> */
[C---:B--2---:R-:W-:Y:S02]  /*23d0*/  DFMA R26, R28.reuse, R44, R26 ;  /* 0x0000002c1c1a722b */ /* 0x044fe4000000001a */
[C---:B0-----:R-:W-:Y:S01]  /*23e0*/  DFMA R20, R28.reuse, R36, R20 ;  /* 0x000000241c14722b */ /* 0x041fe20000000014 */
[C---:B------:R-:W-:Y:S01]  /*23f0*/  LEA R36, R53.reuse, R5, 0x3 ;  /* 0x0000000535247211 */ /* 0x040fe200078e18ff */
[----:B------:R-:W-:Y:S01]  /*2400*/  IMAD R37, R53, 0x8, R4 ;  /* 0x0000000835257824 */ /* 0x000fe200078e0204 */
[----:B----4-:R-:W-:-:S03]  /*2410*/  DFMA R22, R28, R38, R22 ;  /* 0x000000261c16722b */ /* 0x010fc60000000016 */
[----:B------:R-:W-:Y:S04]  /*2420*/  LDS.64 R4, [R36] ;  /* 0x0000000024047984 */ /* 0x000fe80000000a00 */
[----:B------:R-:W0:Y:S04]  /*2430*/  LDS.64 R38, [R37+0x40] ;  /* 0x0000400025267984 */ /* 0x000e280000000a00 */
[----:B------:R-:W1:Y:S04]  /*2440*/  LDS.64 R28, [R37+0x80] ;  /* 0x00008000251c7984 */ /* 0x000e680000000a00 */
[----:B------:R-:W2:Y:S04]  /*2450*/  LDS.64 R42, [R37] ;  /* 0x00000000252a7984 */ /* 0x000ea80000000a00 */
        /* <DEDUP_REMOVED lines=10> */
[----:B------:R-:W-:Y:S01]  /*2500*/  LDS.64 R38, [R58+0x40] ;  /* 0x000040003a267984 */ /* 0x000fe20000000a00 */
[----:B-1----:R-:W-:-:S03]  /*2510*/  DFMA R28, R4, R28, R24 ;  /* 0x0000001c041c722b */ /* 0x002fc60000000018 */
[----:B------:R-:W0:Y:S01]  /*2520*/  LDS.64 R24, [R57] ;  /* 0x0000000039187984 */ /* 0x000e220000000a00 */
[----:B--2---:R-:W-:-:S03]  /*2530*/  DFMA R20, R4, R42, R20 ;  /* 0x0000002a0414722b */ /* 0x004fc60000000014 */
[----:B------:R-:W1:Y:S01]  /*2540*/  LDS.64 R42, [R58] ;  /* 0x000000003a2a7984 */ /* 0x000e620000000a00 */
[----:B---3--:R-:W-:-:S03]  /*2550*/  DFMA R26, R4, R44, R26 ;  /* 0x0000002c041a722b */ /* 0x008fc6000000001a */
[----:B------:R-:W2:Y:S04]  /*2560*/  LDS.64 R44, [R58+0x80] ;  /* 0x000080003a2c7984 */ /* 0x000ea80000000a00 */
[----:B------:R-:W-:Y:S01]  /*2570*/  LDS.64 R4, [R58+0x140] ;  /* 0x000140003a047984 */ /* 0x000fe20000000a00 */
[----:B0-----:R-:W-:-:S03]  /*2580*/  DFMA R32, R24, R38, R32 ;  /* 0x000000261820722b */ /* 0x001fc60000000020 */
[----:B------:R-:W0:Y:S01]  /*2590*/  LDS.64 R38, [R58+0x100] ;  /* 0x000100003a267984 */ /* 0x000e220000000a00 */
[----:B-1----:R-:W-:-:S03]  /*25a0*/  DFMA R30, R24, R42, R30 ;  /* 0x0000002a181e722b */ /* 0x002fc6000000001e */
[----:B------:R-:W1:Y:S01]  /*25b0*/  LDS.64 R42, [R58+0xc0] ;  /* 0x0000c0003a2a7984 */ /* 0x000e620000000a00 */
[----:B--2---:R-:W-:-:S03]  /*25c0*/  DFMA R34, R24, R44, R34 ;  /* 0x0000002c1822722b */ /* 0x004fc60000000022 */
[----:B------:R-:W2:Y:S04]  /*25d0*/  LDS.64 R44, [R58+0x180] ;  /* 0x000180003a2c7984 */ /* 0x000ea80000000a00 */
[----:B------:R-:W3:Y:S01]  /*25e0*/  LDS.64 R58, [R58+0x1c0] ;  /* 0x0001c0003a3a7984 */ /* 0x000ee20000000a00 */
[C---:B0-----:R-:W-:Y:S01]  /*25f0*/  DFMA R20, R24.reuse, R38, R20 ;  /* 0x000000261814722b */ /* 0x041fe20000000014 */
[C---:B------:R-:W-:Y:S01]  /*2600*/  IMAD R39, R53.reuse, 0x8, R36 ;  /* 0x0000000835277824 */ /* 0x040fe200078e0224 */
[----:B------:R-:W-:Y:S01]  /*2610*/  LEA R38, R53, R37, 0x3 ;  /* 0x0000002535267211 */ /* 0x000fe200078e18ff */
[C---:B------:R-:W-:Y:S02]  /*2620*/  DFMA R36, R24.reuse, R4, R22 ;  /* 0x000000041824722b */ /* 0x040fe40000000016 */
[C---:B-1----:R-:W-:Y:S01]  /*2630*/  DFMA R40, R24.reuse, R42, R40 ;  /* 0x0000002a1828722b */ /* 0x042fe20000000028 */
[----:B------:R-:W-:Y:S01]  /*2640*/  LDS.64 R4, [R39] ;  /* 0x0000000027047984 */ /* 0x000fe20000000a00 */
[----:B--2---:R-:W-:-:S03]  /*2650*/  DFMA R28, R24, R44, R28 ;  /* 0x0000002c181c722b */ /* 0x004fc6000000001c */
[----:B------:R-:W0:Y:S01]  /*2660*/  LDS.64 R22, [R38] ;  /* 0x0000000026167984 */ /* 0x000e220000000a00 */
[----:B---3--:R-:W-:-:S03]  /*2670*/  DFMA R26, R24, R58, R26 ;  /* 0x0000003a181a722b */ /* 0x008fc6000000001a */
[----:B------:R-:W1:Y:S04]  /*2680*/  LDS.64 R42, [R38+0x40] ;  /* 0x00004000262a7984 */ /* 0x000e680000000a00 */
[----:B------:R-:W2:Y:S04]  /*2690*/  LDS.64 R60, [R38+0x80] ;  /* 0x00008000263c7984 */ /* 0x000ea80000000a00 */
[----:B------:R-:W3:Y:S04]  /*26a0*/  LDS.64 R44, [R38+0x100] ;  /* 0x00010000262c7984 */ /* 0x000ee80000000a00 */
[----:B------:R-:W-:Y:S04]  /*26b0*/  LDS.64 R58, [R38+0x140] ;  /* 0x00014000263a7984 */ /* 0x000fe80000000a00 */
[----:B------:R-:W-:Y:S01]  /*26c0*/  LDS.64 R24, [R38+0x1c0] ;  /* 0x0001c00026187984 */ /* 0x000fe20000000a00 */
[----:B0-----:R-:W-:-:S03]  /*26d0*/  DFMA R30, R4, R22, R30 ;  /* 0x00000016041e722b */ /* 0x001fc6000000001e */
[----:B------:R-:W0:Y:S01]  /*26e0*/  LDS.64 R22, [R38+0xc0] ;  /* 0x0000c00026167984 */ /* 0x000e220000000a00 */
[----:B-1----:R-:W-:-:S03]  /*26f0*/  DFMA R32, R4, R42, R32 ;  /* 0x0000002a0420722b */ /* 0x002fc60000000020 */
[----:B------:R-:W1:Y:S01]  /*2700*/  LDS.64 R42, [R38+0x180] ;  /* 0x00018000262a7984 */ /* 0x000e620000000a00 */
[C---:B--2---:R-:W-:Y:S02]  /*2710*/  DFMA R34, R4.reuse, R60, R34 ;  /* 0x0000003c0422722b */ /* 0x044fe40000000022 */
[C---:B---3--:R-:W-:Y:S02]  /*2720*/  DFMA R44, R4.reuse, R44, R20 ;  /* 0x0000002c042c722b */ /* 0x048fe40000000014 */
[C---:B0-----:R-:W-:Y:S02]  /*2730*/  DFMA R22, R4.reuse, R22, R40 ;  /* 0x000000160416722b */ /* 0x041fe40000000028 */
[C---:B------:R-:W-:Y:S02]  /*2740*/  DFMA R40, R4.reuse, R58, R36 ;  /* 0x0000003a0428722b */ /* 0x040fe40000000024 */
[C---:B-1----:R-:W-:Y:S02]  /*2750*/  DFMA R38, R4.reuse, R42, R28 ;  /* 0x0000002a0426722b */ /* 0x042fe4000000001c */
[----:B------:R-:W-:Y:S01]  /*2760*/  DFMA R4, R4, R24, R26 ;  /* 0x000000180404722b */ /* 0x000fe2000000001a */
        /* <DEDUP_REMOVED lines=16> */
[----:B--2---:R-:W-:Y:S04]  /*2870*/  STS.64 [R51], R20 ;  /* 0x0000001433007388 */ /* 0x004fe80000000a00 */
[----:B---3--:R0:W-:Y:S04]  /*2880*/  STS.64 [R54], R24 ;  /* 0x0000001836007388 */ /* 0x0081e80000000a00 */
[----:B----4-:R1:W-:Y:S04]  /*2890*/  STS.64 [R3], R16 ;  /* 0x0000001003007388 */ /* 0x0103e80000000a00 */
[----:B-----5:R1:W-:Y:S01]  /*28a0*/  STS.64 [R27], R18 ;  /* 0x000000121b007388 */ /* 0x0203e20000000a00 */
[----:B0-----:R-:W-:Y:S01]  /*28b0*/  MOV R54, RZ ;  /* 0x000000ff00367202 */ /* 0x001fe20000000f00 */
[----:B------:R-:W-:Y:S06]  /*28c0*/  BAR.SYNC.DEFER_BLOCKING 0x0 ;  /* 0x0000000000007b1d */ /* 0x000fec0000010000 */
.L_x_15:
[C---:B-1----:R-:W-:Y:S02]  /*28d0*/  IMAD R3, R54.reuse, UR11, R52 ;  /* 0x0000000b36037c24 */ /* 0x042fe4000f8e0234 */
        /* <DEDUP_REMOVED lines=11> */
[----:B------:R-:W4:Y:S04]  /*2990*/  LDS.64 R16, [R3+0x180] ;  /* 0x0001800003107984 */ /* 0x000f280000000a00 */
[----:B------:R-:W5:Y:S04]  /*29a0*/  LDS.64 R26, [R3+0xc0] ;  /* 0x0000c000031a7984 */ /* 0x000f680000000a00 */
[----:B------:R-:W5:Y:S04]  /*29b0*/  LDS.64 R20, [R3+0x140] ;  /* 0x0001400003147984 */ /* 0x000f680000000a00 */
[----:B------:R1:W5:Y:S01]  /*29c0*/  LDS.64 R18, [R3+0x1c0] ;  /* 0x0001c00003127984 */ /* 0x0003620000000a00 */
[C---:B0-----:R-:W-:Y:S01]  /*29d0*/  DFMA R30, R28.reuse, R56, R30 ;  /* 0x000000381c1e722b */ /* 0x041fe2000000001e */
[C---:B------:R-:W-:Y:S01]  /*29e0*/  IMAD R56, R15.reuse, 0x8, R55 ;  /* 0x000000080f387824 */ /* 0x040fe200078e0237 */
[----:B------:R-:W-:Y:S01]  /*29f0*/  LEA R57, R15, R3, 0x3 ;  /* 0x000000030f397211 */ /* 0x000fe200078e18ff */
[C---:B-1----:R-:W-:Y:S01]  /*2a00*/  DFMA R32, R28.reuse, R42, R32 ;  /* 0x0000002a1c20722b */ /* 0x042fe20000000020 */
[C---:B------:R-:W-:Y:S01]  /*2a10*/  LEA R55, R53.reuse, R55, 0x3 ;  /* 0x0000003735377211 */ /* 0x040fe200078e18ff */
[----:B------:R-:W-:Y:S01]  /*2a20*/  IMAD R3, R53, 0x8, R3 ;  /* 0x0000000835037824 */ /* 0x000fe200078e0203 */
[----:B------:R0:W-:Y:S01]  /*2a30*/  LDS.64 R42, [R56] ;  /* 0x00000000382a7984 */ /* 0x0001e20000000a00 */
[----:B--2---:R-:W-:-:S03]  /*2a40*/  DFMA R36, R28, R36, R34 ;  /* 0x000000241c24722b */ /* 0x004fc60000000022 */
[----:B------:R-:W1:Y:S01]  /*2a50*/  LDS.64 R34, [R57] ;  /* 0x0000000039227984 */ /* 0x000e620000000a00 */
[C---:B---3--:R-:W-:Y:S01]  /*2a60*/  DFMA R24, R28.reuse, R24, R44 ;  /* 0x000000181c18722b */ /* 0x048fe2000000002c */
[----:B0-----:R-:W-:Y:S01]  /*2a70*/  LEA R56, R53, R56, 0x3 ;  /* 0x0000003835387211 */ /* 0x001fe200078e18ff */
[C---:B----4-:R-:W-:Y:S01]  /*2a80*/  DFMA R16, R28.reuse, R16, R38 ;  /* 0x000000101c10722b */ /* 0x050fe20000000026 */
[----:B------:R-:W0:Y:S01]  /*2a90*/  LDS.64 R38, [R57+0x80] ;  /* 0x0000800039267984 */ /* 0x000e220000000a00 */
[----:B-----5:R-:W-:-:S03]  /*2aa0*/  DFMA R26, R28, R26, R22 ;  /* 0x0000001a1c1a722b */ /* 0x020fc60000000016 */
[----:B------:R-:W2:Y:S01]  /*2ab0*/  LDS.64 R22, [R57+0x100] ;  /* 0x0001000039167984 */ /* 0x000ea20000000a00 */
[----:B------:R-:W-:-:S03]  /*2ac0*/  DFMA R20, R28, R20, R40 ;  /* 0x000000141c14722b */ /* 0x000fc60000000028 */
[----:B------:R-:W3:Y:S01]  /*2ad0*/  LDS.64 R40, [R57+0x40] ;  /* 0x0000400039287984 */ /* 0x000ee20000000a00 */
[----:B------:R-:W-:-:S03]  /*2ae0*/  DFMA R44, R28, R18, R4 ;  /* 0x000000121c2c722b */ /* 0x000fc60000000004 */
[----:B------:R-:W4:Y:S04]  /*2af0*/  LDS.64 R28, [R57+0xc0] ;  /* 0x0000c000391c7984 */ /* 0x000f280000000a00 */
[----:B------:R-:W5:Y:S04]  /*2b00*/  LDS.64 R18, [R57+0x140] ;  /* 0x0001400039127984 */ /* 0x000f680000000a00 */
[----:B------:R-:W5:Y:S01]  /*2b10*/  LDS.64 R4, [R57+0x180] ;  /* 0x0001800039047984 */ /* 0x000f620000000a00 */
[----:B-1----:R-:W-:-:S03]  /*2b20*/  DFMA R34, R42, R34, R30 ;  /* 0x000000222a22722b */ /* 0x002fc6000000001e */
[----:B------:R1:W5:Y:S01]  /*2b30*/  LDS.64 R30, [R57+0x1c0] ;  /* 0x0001c000391e7984 */ /* 0x0003620000000a00 */
[C---:B0-----:R-:W-:Y:S01]  /*2b40*/  DFMA R36, R42.reuse, R38, R36 ;  /* 0x000000262a24722b */ /* 0x041fe20000000024 */
[----:B-1----:R-:W-:Y:S01]  /*2b50*/  LEA R57, R53, R57, 0x3 ;  /* 0x0000003935397211 */ /* 0x002fe200078e18ff */
[C---:B--2---:R-:W-:Y:S01]  /*2b60*/  DFMA R22, R42.reuse, R22, R24 ;  /* 0x000000162a16722b */ /* 0x044fe20000000018 */
[----:B------:R-:W-:Y:S01]  /*2b70*/  LDS.64 R24, [R3] ;  /* 0x0000000003187984 */ /* 0x000fe20000000a00 */
[----:B---3--:R-:W-:-:S03]  /*2b80*/  DFMA R32, R42, R40, R32 ;  /* 0x000000282a20722b */ /* 0x008fc60000000020 */
[----:B------:R-:W-:Y:S01]  /*2b90*/  LDS.64 R40, [R3+0x140] ;  /* 0x0001400003287984 */ /* 0x000fe20000000a00 */
[----:B----4-:R-:W-:-:S03]  /*2ba0*/  DFMA R26, R42, R28, R26 ;  /* 0x0000001c2a1a722b */ /* 0x010fc6000000001a */
[----:B------:R0:W1:Y:S01]  /*2bb0*/  LDS.64 R28, [R55] ;  /* 0x00000000371c7984 */ /* 0x0000620000000a00 */
[----:B-----5:R-:W-:-:S03]  /*2bc0*/  DFMA R18, R42, R18, R20 ;  /* 0x000000122a12722b */ /* 0x020fc60000000014 */
[----:B------:R-:W2:Y:S01]  /*2bd0*/  LDS.64 R20, [R3+0x40] ;  /* 0x0000400003147984 */ /* 0x000ea20000000a00 */
[----:B------:R-:W-:-:S03]  /*2be0*/  DFMA R38, R42, R4, R16 ;  /* 0x000000042a26722b */ /* 0x000fc60000000010 */
[----:B------:R-:W3:Y:S01]  /*2bf0*/  LDS.64 R16, [R3+0x80] ;  /* 0x0000800003107984 */ /* 0x000ee20000000a00 */
[----:B0-----:R-:W-:-:S03]  /*2c00*/  IMAD R55, R53, 0x8, R55 ;  /* 0x0000000835377824 */ /* 0x001fc600078e0237 */
[----:B------:R-:W0:Y:S01]  /*2c10*/  LDS.64 R4, [R3+0xc0] ;  /* 0x0000c00003047984 */ /* 0x000e220000000a00 */
[----:B------:R-:W-:-:S03]  /*2c20*/  DFMA R44, R42, R30, R44 ;  /* 0x0000001e2a2c722b */ /* 0x000fc6000000002c */
[----:B------:R-:W4:Y:S04]  /*2c30*/  LDS.64 R42, [R3+0x100] ;  /* 0x00010000032a7984 */ /* 0x000f280000000a00 */
[----:B------:R-:W5:Y:S01]  /*2c40*/  LDS.64 R30, [R3+0x180] ;  /* 0x00018000031e7984 */ /* 0x000f620000000a00 */
[----:B-1----:R-:W-:-:S03]  /*2c50*/  DFMA R24, R28, R24, R34 ;  /* 0x000000181c18722b */ /* 0x002fc60000000022 */
[----:B------:R1:W-:Y:S01]  /*2c60*/  LDS.64 R34, [R56] ;  /* 0x0000000038227984 */ /* 0x0003e20000000a00 */
[C---:B------:R-:W-:Y:S02]  /*2c70*/  DFMA R40, R28.reuse, R40, R18 ;  /* 0x000000281c28722b */ /* 0x040fe40000000012 */
[C---:B--2---:R-:W-:Y:S01]  /*2c80*/  DFMA R20, R28.reuse, R20, R32 ;  /* 0x000000141c14722b */ /* 0x044fe20000000020 */
[----:B------:R-:W2:Y:S01]  /*2c90*/  LDS.64 R18, [R57+0xc0] ;  /* 0x0000c00039127984 */ /* 0x000ea20000000a00 */
[----:B---3--:R-:W-:-:S03]  /*2ca0*/  DFMA R16, R28, R16, R36 ;  /* 0x000000101c10722b */ /* 0x008fc60000000024 */
[----:B------:R3:W2:Y:S01]  /*2cb0*/  LDS.64 R32, [R3+0x1c0] ;  /* 0x0001c00003207984 */ /* 0x0006a20000000a00 */
[C---:B-1----:R-:W-:Y:S01]  /*2cc0*/  LEA R56, R53.reuse, R56, 0x3 ;  /* 0x0000003835387211 */ /* 0x042fe200078e18ff */
[C---:B0-----:R-:W-:Y:S02]  /*2cd0*/  DFMA R4, R28.reuse, R4, R26 ;  /* 0x000000041c04722b */ /* 0x041fe4000000001a */
[----:B------:R-:W0:Y:S04]  /*2ce0*/  LDS.64 R26, [R57] ;  /* 0x00000000391a7984 */ /* 0x000e280000000a00 */
[----:B------:R-:W1:Y:S01]  /*2cf0*/  LDS.64 R36, [R57+0x80] ;  /* 0x0000800039247984 */ /* 0x000e620000000a00 */
[----:B---3--:R-:W-:Y:S01]  /*2d00*/  LEA R3, R53, R3, 0x3 ;  /* 0x0000000335037211 */ /* 0x008fe200078e18ff */
[----:B----4-:R-:W-:-:S02]  /*2d10*/  DFMA R42, R28, R42, R22 ;  /* 0x0000002a1c2a722b */ /* 0x010fc40000000016 */
[----:B------:R-:W3:Y:S01]  /*2d20*/  LDS.64 R22, [R57+0x40] ;  /* 0x0000400039167984 */ /* 0x000ee20000000a00 */
[----:B-----5:R-:W-:-:S03]  /*2d30*/  DFMA R38, R28, R30, R38 ;  /* 0x0000001e1c26722b */ /* 0x020fc60000000026 */
[----:B------:R-:W4:Y:S01]  /*2d40*/  LDS.64 R30, [R57+0x100] ;  /* 0x00010000391e7984 */ /* 0x000f220000000a00 */
[----:B--2---:R-:W-:-:S03]  /*2d50*/  DFMA R4, R34, R18, R4 ;  /* 0x000000122204722b */ /* 0x004fc60000000004 */
[----:B------:R-:W-:Y:S01]  /*2d60*/  LDS.64 R18, [R3+0x40] ;  /* 0x0000400003127984 */ /* 0x000fe20000000a00 */
[----:B------:R-:W-:-:S03]  /*2d70*/  DFMA R32, R28, R32, R44 ;  /* 0x000000201c20722b */ /* 0x000fc6000000002c */
[----:B------:R-:W2:Y:S01]  /*2d80*/  LDS.64 R28, [R57+0x1c0] ;  /* 0x0001c000391c7984 */ /* 0x000ea20000000a00 */
[----:B0-----:R-:W-:-:S03]  /*2d90*/  DFMA R24, R34, R26, R24 ;  /* 0x0000001a2218722b */ /* 0x001fc60000000018 */
[----:B------:R0:W-:Y:S01]  /*2da0*/  LDS.64 R26, [R55] ;  /* 0x00000000371a7984 */ /* 0x0001e20000000a00 */
[----:B-1----:R-:W-:-:S03]  /*2db0*/  DFMA R16, R34, R36, R16 ;  /* 0x000000242210722b */ /* 0x002fc60000000010 */
[----:B------:R-:W1:Y:S04]  /*2dc0*/  LDS.64 R36, [R57+0x180] ;  /* 0x0001800039247984 */ /* 0x000e680000000a00 */
[----:B------:R5:W1:Y:S01]  /*2dd0*/  LDS.64 R44, [R57+0x140] ;  /* 0x00014000392c7984 */ /* 0x000a620000000a00 */
[C---:B---3--:R-:W-:Y:S01]  /*2de0*/  DFMA R20, R34.reuse, R22, R20 ;  /* 0x000000162214722b */ /* 0x048fe20000000014 */
[----:B0-----:R-:W-:Y:S02]  /*2df0*/  LEA R55, R53, R55, 0x3 ;  /* 0x0000003735377211 */ /* 0x001fe400078e18ff */
[----:B------:R-:W0:Y:S01]  /*2e00*/  LDS.64 R22, [R3] ;  /* 0x0000000003167984 */ /* 0x000e220000000a00 */
[----:B----4-:R-:W-:-:S03]  /*2e10*/  DFMA R42, R34, R30, R42 ;  /* 0x0000001e222a722b */ /* 0x010fc6000000002a */
[----:B------:R-:W3:Y:S01]  /*2e20*/  LDS.64 R30, [R3+0x80] ;  /* 0x00008000031e7984 */ /* 0x000ee20000000a00 */
[----:B-----5:R-:W-:Y:S01]  /*2e30*/  IMAD R57, R53, 0x8, R57 ;  /* 0x0000000835397824 */ /* 0x020fe200078e0239 */
[C---:B--2---:R-:W-:Y:S02]  /*2e40*/  DFMA R28, R34.reuse, R28, R32 ;  /* 0x0000001c221c722b */ /* 0x044fe40000000020 */
[----:B------:R-:W2:Y:S01]  /*2e50*/  LDS.64 R32, [R3+0x100] ;  /* 0x0001000003207984 */ /* 0x000ea20000000a00 */
[----:B-1----:R-:W-:Y:S02]  /*2e60*/  DFMA R36, R34, R36, R38 ;  /* 0x000000242224722b */ /* 0x002fe40000000026 */
[----:B------:R-:W-:Y:S02]  /*2e70*/  DFMA R38, R26, R18, R20 ;  /* 0x000000121a26722b */ /* 0x000fe40000000014 */
[----:B------:R-:W-:Y:S01]  /*2e80*/  DFMA R40, R34, R44, R40 ;  /* 0x0000002c2228722b */ /* 0x000fe20000000028 */
[----:B------:R-:W-:Y:S01]  /*2e90*/  LDS.64 R18, [R3+0x1c0] ;  /* 0x0001c00003127984 */ /* 0x000fe20000000a00 */
[----:B0-----:R-:W-:-:S03]  /*2ea0*/  DFMA R22, R26, R22, R24 ;  /* 0x000000161a16722b */ /* 0x001fc60000000018 */
[----:B------:R-:W-:Y:S01]  /*2eb0*/  LDS.64 R44, [R56] ;  /* 0x00000000382c7984 */ /* 0x000fe20000000a00 */
[----:B---3--:R-:W-:-:S03]  /*2ec0*/  DFMA R30, R26, R30, R16 ;  /* 0x0000001e1a1e722b */ /* 0x008fc60000000010 */
[----:B------:R-:W0:Y:S04]  /*2ed0*/  LDS.64 R24, [R3+0x140] ;  /* 0x0001400003187984 */ /* 0x000e280000000a00 */
[----:B------:R-:W1:Y:S04]  /*2ee0*/  LDS.64 R16, [R57] ;  /* 0x0000000039107984 */ /* 0x000e680000000a00 */
[----:B------:R-:W3:Y:S04]  /*2ef0*/  LDS.64 R34, [R3+0xc0] ;  /* 0x0000c00003227984 */ /* 0x000ee80000000a00 */
[----:B------:R4:W5:Y:S02]  /*2f00*/  LDS.64 R20, [R3+0x180] ;  /* 0x0001800003147984 */ /* 0x0009640000000a00 */
[----:B----4-:R-:W-:Y:S01]  /*2f10*/  LEA R3, R53, R3, 0x3 ;  /* 0x0000000335037211 */ /* 0x010fe200078e18ff */
[----:B--2---:R-:W-:-:S04]  /*2f20*/  DFMA R32, R26, R32, R42 ;  /* 0x000000201a20722b */ /* 0x004fc8000000002a */
[----:B------:R-:W-:Y:S01]  /*2f30*/  LDS.64 R58, [R3] ;  /* 0x00000000033a7984 */ /* 0x000fe20000000a00 */
[C---:B0-----:R-:W-:Y:S02]  /*2f40*/  DFMA R24, R26.reuse, R24, R40 ;  /* 0x000000181a18722b */ /* 0x041fe40000000028 */
[----:B------:R-:W-:Y:S02]  /*2f50*/  DFMA R40, R26, R18, R28 ;  /* 0x000000121a28722b */ /* 0x000fe4000000001c */
[----:B-1----:R-:W-:Y:S01]  /*2f60*/  DFMA R42, R44, R16, R22 ;  /* 0x000000102c2a722b */ /* 0x002fe20000000016 */
[----:B------:R-:W0:Y:S01]  /*2f70*/  LDS.64 R28, [R57+0xc0] ;  /* 0x0000c000391c7984 */ /* 0x000e220000000a00 */
[----:B---3--:R-:W-:-:S03]  /*2f80*/  DFMA R4, R26, R34, R4 ;  /* 0x000000221a04722b */ /* 0x008fc60000000004 */
[----:B------:R-:W1:Y:S01]  /*2f90*/  LDS.64 R18, [R57+0x140] ;  /* 0x0001400039127984 */ /* 0x000e620000000a00 */
[----:B-----5:R-:W-:-:S03]  /*2fa0*/  DFMA R20, R26, R20, R36 ;  /* 0x000000141a14722b */ /* 0x020fc60000000024 */
[----:B------:R-:W2:Y:S04]  /*2fb0*/  LDS.64 R22, [R57+0x180] ;  /* 0x0001800039167984 */ /* 0x000ea80000000a00 */
[----:B------:R-:W3:Y:S04]  /*2fc0*/  LDS.64 R36, [R57+0x40] ;  /* 0x0000400039247984 */ /* 0x000ee80000000a00 */
[----:B------:R-:W4:Y:S04]  /*2fd0*/  LDS.64 R34, [R57+0x80] ;  /* 0x0000800039227984 */ /* 0x000f280000000a00 */
[----:B------:R-:W5:Y:S04]  /*2fe0*/  LDS.64 R26, [R57+0x100] ;  /* 0x00010000391a7984 */ /* 0x000f680000000a00 */
[----:B------:R-:W5:Y:S01]  /*2ff0*/  LDS.64 R16, [R57+0x1c0] ;  /* 0x0001c00039107984 */ /* 0x000f620000000a00 */
[----:B0-----:R-:W-:-:S03]  /*3000*/  DFMA R4, R44, R28, R4 ;  /* 0x0000001c2c04722b */ /* 0x001fc60000000004 */
[----:B------:R-:W-:Y:S01]  /*3010*/  LDS.64 R28, [R3+0x180] ;  /* 0x00018000031c7984 */ /* 0x000fe20000000a00 */
[----:B-1----:R-:W-:-:S03]  /*3020*/  DFMA R18, R44, R18, R24 ;  /* 0x000000122c12722b */ /* 0x002fc60000000018 */
[----:B------:R-:W-:Y:S01]  /*3030*/  LDS.64 R24, [R3+0x140] ;  /* 0x0001400003187984 */ /* 0x000fe20000000a00 */
[----:B--2---:R-:W-:-:S03]  /*3040*/  DFMA R20, R44, R22, R20 ;  /* 0x000000162c14722b */ /* 0x004fc60000000014 */
[----:B------:R0:W1:Y:S01]  /*3050*/  LDS.64 R22, [R55] ;  /* 0x0000000037167984 */ /* 0x0000620000000a00 */
[----:B---3--:R-:W-:-:S03]  /*3060*/  DFMA R36, R44, R36, R38 ;  /* 0x000000242c24722b */ /* 0x008fc60000000026 */
[----:B------:R-:W2:Y:S01]  /*3070*/  LDS.64 R38, [R3+0xc0] ;  /* 0x0000c00003267984 */ /* 0x000ea20000000a00 */
[----:B----4-:R-:W-:-:S03]  /*3080*/  DFMA R30, R44, R34, R30 ;  /* 0x000000222c1e722b */ /* 0x010fc6000000001e */
[----:B------:R-:W3:Y:S01]  /*3090*/  LDS.64 R34, [R3+0x80] ;  /* 0x0000800003227984 */ /* 0x000ee20000000a00 */
[----:B0-----:R-:W-:Y:S01]  /*30a0*/  IMAD R55, R53, 0x8, R56 ;  /* 0x0000000835377824 */ /* 0x001fe200078e0238 */
[C---:B-----5:R-:W-:Y:S02]  /*30b0*/  DFMA R26, R44.reuse, R26, R32 ;  /* 0x0000001a2c1a722b */ /* 0x060fe40000000020 */
[----:B------:R-:W0:Y:S01]  /*30c0*/  LDS.64 R32, [R3+0x100] ;  /* 0x0001000003207984 */ /* 0x000e220000000a00 */
[----:B------:R-:W-:-:S03]  /*30d0*/  DFMA R40, R44, R16, R40 ;  /* 0x000000102c28722b */ /* 0x000fc60000000028 */
[----:B------:R-:W4:Y:S04]  /*30e0*/  LDS.64 R44, [R3+0x40] ;  /* 0x00004000032c7984 */ /* 0x000f280000000a00 */
[----:B------:R5:W4:Y:S02]  /*30f0*/  LDS.64 R16, [R3+0x1c0] ;  /* 0x0001c00003107984 */ /* 0x000b240000000a00 */
[----:B-----5:R-:W-:-:S05]  /*3100*/  LEA R3, R53, R57, 0x3 ;  /* 0x0000003935037211 */ /* 0x020fca00078e18ff */
[----:B------:R-:W-:Y:S01]  /*3110*/  LDS.64 R56, [R3+0xc0] ;  /* 0x0000c00003387984 */ /* 0x000fe20000000a00 */
[C---:B-1----:R-:W-:Y:S02]  /*3120*/  DFMA R24, R22.reuse, R24, R18 ;  /* 0x000000181618722b */ /* 0x042fe40000000012 */
[C---:B------:R-:W-:Y:S01]  /*3130*/  DFMA R20, R22.reuse, R28, R20 ;  /* 0x0000001c1614722b */ /* 0x040fe20000000014 */
[----:B------:R-:W1:Y:S01]  /*3140*/  LDS.64 R18, [R55] ;  /* 0x0000000037127984 */ /* 0x000e620000000a00 */
[C---:B------:R-:W-:Y:S02]  /*3150*/  DFMA R42, R22.reuse, R58, R42 ;  /* 0x0000003a162a722b */ /* 0x040fe4000000002a */
[C---:B--2---:R-:W-:Y:S01]  /*3160*/  DFMA R4, R22.reuse, R38, R4 ;  /* 0x000000261604722b */ /* 0x044fe20000000004 */
[----:B------:R-:W2:Y:S01]  /*3170*/  LDS.64 R58, [R3+0x80] ;  /* 0x00008000033a7984 */ /* 0x000ea20000000a00 */
[----:B---3--:R-:W-:-:S03]  /*3180*/  DFMA R34, R22, R34, R30 ;  /* 0x000000221622722b */ /* 0x008fc6000000001e */
[----:B------:R-:W3:Y:S01]  /*3190*/  LDS.64 R30, [R3] ;  /* 0x00000000031e7984 */ /* 0x000ee20000000a00 */
[----:B0-----:R-:W-:-:S03]  /*31a0*/  DFMA R26, R22, R32, R26 ;  /* 0x00000020161a722b */ /* 0x001fc6000000001a */
[----:B------:R-:W0:Y:S01]  /*31b0*/  LDS.64 R32, [R3+0x40] ;  /* 0x0000400003207984 */ /* 0x000e220000000a00 */
[----:B----4-:R-:W-:-:S03]  /*31c0*/  DFMA R36, R22, R44, R36 ;  /* 0x0000002c1624722b */ /* 0x010fc60000000024 */
[----:B------:R-:W4:Y:S01]  /*31d0*/  LDS.64 R44, [R3+0x100] ;  /* 0x00010000032c7984 */ /* 0x000f220000000a00 */
[----:B------:R-:W-:-:S03]  /*31e0*/  DFMA R28, R22, R16, R40 ;  /* 0x00000010161c722b */ /* 0x000fc60000000028 */
[----:B------:R-:W5:Y:S04]  /*31f0*/  LDS.64 R40, [R3+0x140] ;  /* 0x0001400003287984 */ /* 0x000f680000000a00 */
[----:B------:R-:W5:Y:S04]  /*3200*/  LDS.64 R38, [R3+0x180] ;  /* 0x0001800003267984 */ /* 0x000f680000000a00 */
[----:B------:R-:W5:Y:S01]  /*3210*/  LDS.64 R16, [R3+0x1c0] ;  /* 0x0001c00003107984 */ /* 0x000f620000000a00 */
[C---:B-1----:R-:W-:Y:S02]  /*3220*/  DFMA R22, R18.reuse, R56, R4 ;  /* 0x000000381216722b */ /* 0x042fe40000000004 */
[----:B--2---:R-:W-:-:S02]  /*3230*/  DFMA R34, R18, R58, R34 ;  /* 0x0000003a1222722b */ /* 0x004fc40000000022 */
[C---:B---3--:R-:W-:Y:S02]  /*3240*/  DFMA R30, R18.reuse, R30, R42 ;  /* 0x0000001e121e722b */ /* 0x048fe4000000002a */
[C---:B0-----:R-:W-:Y:S02]  /*3250*/  DFMA R32, R18.reuse, R32, R36 ;  /* 0x000000201220722b */ /* 0x041fe40000000024 */
[C---:B----4-:R-:W-:Y:S02]  /*3260*/  DFMA R44, R18.reuse, R44, R26 ;  /* 0x0000002c122c722b */ /* 0x050fe4000000001a */
[C---:B-----5:R-:W-:Y:S02]  /*3270*/  DFMA R40, R18.reuse, R40, R24 ;  /* 0x000000281228722b */ /* 0x060fe40000000018 */
[C---:B------:R-:W-:Y:S02]  /*3280*/  DFMA R38, R18.reuse, R38, R20 ;  /* 0x000000261226722b */ /* 0x040fe40000000014 */
[----:B------:R-:W-:Y:S01]  /*3290*/  DFMA R4, R18, R16, R28 ;  /* 0x000000101204722b */ /* 0x000fe2000000001c */
[----:B------:R-:W-:Y:S10]  /*32a0*/  @P0 BRA `(.L_x_15) ;  /* 0xfffffff400880947 */ /* 0x000ff4000383ffff */
[----:B------:R-:W-:Y:S01]  /*32b0*/  BAR.SYNC.DEFER_BLOCKING 0x0 ;  /* 0x0000000000007b1d */ /* 0x000fe20000010000 */
[----:B------:R-:W-:-:S04]  /*32c0*/  UIADD3 UR4, UPT, UPT, UR4, 0x1, URZ ;  /* 0x0000000104047890 */ /* 0x000fc8000fffe0ff */
[----:B------:R-:W-:-:S09]  /*32d0*/  UISETP.NE.AND UP0, UPT, UR4, UR7, UPT ;  /* 0x000000070400728c */ /* 0x000fd2000bf05270 */
[----:B------:R-:W-:Y:S05]  /*32e0*/  BRA.U UP0, `(.L_x_16) ;  /* 0xffffffd100b87547 */ /* 0x000fea000b83ffff */
.L_x_11:
[----:B------:R-:W0:Y:S01]  /*32f0*/  S2R R3, SR_TID.Y ;  /* 0x0000000000037919 */ /* 0x000e220000002200 */
[----:B------:R-:W1:Y:S01]  /*3300*/  S2UR UR4, SR_CTAID.X ;  /* 0x00000000000479c3 */ /* 0x000e620000002500 */
[----:B------:R-:W0:Y:S01]  /*3310*/  S2R R6, SR_CTAID.Y ;  /* 0x0000000000067919 */ /* 0x000e220000002600 */
[----:B------:R-:W1:Y:S01]  /*3320*/  S2R R9, SR_TID.X ;  /* 0x0000000000097919 */ /* 0x000e620000002100 */
[----:B0-----:R-:W-:-:S05]  /*3330*/  IMAD R3, R6, UR9, R3 ;  /* 0x0000000906037c24 */ /* 0x001fca000f8e0203 */
[----:B------:R-:W0:Y:S01]  /*3340*/  LDC.64 R6, c[0x0][0x390] ;  /* 0x0000e400ff067b82 */ /* 0x000e220000000a00 */
[----:B-----5:R-:W-:Y:S02]  /*3350*/  IMAD.IADD R11, R2, 0x1, R3 ;  /* 0x00000001020b7824 */ /* 0x020fe400078e0203 */
[----:B-1----:R-:W-:-:S03]  /*3360*/  IMAD R0, R0, UR4, R9 ;  /* 0x0000000400007c24 */ /* 0x002fc6000f8e0209 */
[C---:B------:R-:W-:Y:S01]  /*3370*/  IADD3 R13, PT, PT, R2.reuse, R11, RZ ;  /* 0x0000000b020d7210 */ /* 0x040fe20007ffe0ff */
[--C-:B------:R-:W-:Y:S02]  /*3380*/  IMAD R9, R3, UR10, R0.reuse ;  /* 0x0000000a03097c24 */ /* 0x100fe4000f8e0200 */
[--C-:B------:R-:W-:Y:S01]  /*3390*/  IMAD R11, R11, UR10, R0.reuse ;  /* 0x0000000a0b0b7c24 */ /* 0x100fe2000f8e0200 */
[----:B------:R-:W-:Y:S01]  /*33a0*/  IADD3 R15, PT, PT, R2, R13, RZ ;  /* 0x0000000d020f7210 */ /* 0x000fe20007ffe0ff */
[----:B------:R-:W-:-:S04]  /*33b0*/  IMAD R3, R13, UR10, R0 ;  /* 0x0000000a0d037c24 */ /* 0x000fc8000f8e0200 */
[C---:B------:R-:W-:Y:S02]  /*33c0*/  IMAD.IADD R17, R2.reuse, 0x1, R15 ;  /* 0x0000000102117824 */ /* 0x040fe400078e020f */
[--C-:B------:R-:W-:Y:S02]  /*33d0*/  IMAD R13, R15, UR10, R0.reuse ;  /* 0x0000000a0f0d7c24 */ /* 0x100fe4000f8e0200 */
[----:B------:R-:W-:Y:S01]  /*33e0*/  IMAD R15, R17, UR10, R0 ;  /* 0x0000000a110f7c24 */ /* 0x000fe2000f8e0200 */
[----:B------:R-:W-:Y:S01]  /*33f0*/  IADD3 R19, PT, PT, R2, R17, RZ ;  /* 0x0000001102137210 */ /* 0x000fe20007ffe0ff */
[----:B0-----:R-:W-:-:S03]  /*3400*/  IMAD.WIDE.U32 R8, R9, 0x8, R6 ;  /* 0x0000000809087825 */ /* 0x001fc600078e0006 */
[----:B------:R-:W-:Y:S01]  /*3410*/  IADD3 R21, PT, PT, R2, R19, RZ ;  /* 0x0000001302157210 */ /* 0x000fe20007ffe0ff */
[----:B------:R-:W-:-:S03]  /*3420*/  IMAD.WIDE.U32 R10, R11, 0x8, R6 ;  /* 0x000000080b0a7825 */ /* 0x000fc600078e0006 */
[----:B------:R-:W-:Y:S01]  /*3430*/  IADD3 R25, PT, PT, R2, R21, RZ ;  /* 0x0000001502197210 */ /* 0x000fe20007ffe0ff */
[----:B------:R-:W-:Y:S01]  /*3440*/  STG.E.64 desc[UR12][R8.64], R30 ;  /* 0x0000001e08007986 */ /* 0x000fe2000c101b0c */
[----:B------:R-:W-:Y:S02]  /*3450*/  IMAD R17, R19, UR10, R0 ;  /* 0x0000000a13117c24 */ /* 0x000fe4000f8e0200 */
[----:B------:R-:W-:Y:S01]  /*3460*/  IMAD.WIDE.U32 R2, R3, 0x8, R6 ;  /* 0x0000000803027825 */ /* 0x000fe200078e0006 */
[----:B------:R-:W-:Y:S03]  /*3470*/  STG.E.64 desc[UR12][R10.64], R32 ;  /* 0x000000200a007986 */ /* 0x000fe6000c101b0c */
[--C-:B------:R-:W-:Y:S01]  /*3480*/  IMAD R19, R21, UR10, R0.reuse ;  /* 0x0000000a15137c24 */ /* 0x100fe2000f8e0200 */
[----:B------:R-:W-:Y:S01]  /*3490*/  STG.E.64 desc[UR12][R2.64], R34 ;  /* 0x0000002202007986 */ /* 0x000fe2000c101b0c */
[----:B------:R-:W-:-:S02]  /*34a0*/  IMAD R25, R25, UR10, R0 ;  /* 0x0000000a19197c24 */ /* 0x000fc4000f8e0200 */
[----:B------:R-:W-:-:S04]  /*34b0*/  IMAD.WIDE.U32 R12, R13, 0x8, R6 ;  /* 0x000000080d0c7825 */ /* 0x000fc800078e0006 */
[--C-:B------:R-:W-:Y:S01]  /*34c0*/  IMAD.WIDE.U32 R14, R15, 0x8, R6.reuse ;  /* 0x000000080f0e7825 */ /* 0x100fe200078e0006 */
[----:B------:R-:W-:Y:S03]  /*34d0*/  STG.E.64 desc[UR12][R12.64], R22 ;  /* 0x000000160c007986 */ /* 0x000fe6000c101b0c */
[--C-:B------:R-:W-:Y:S01]  /*34e0*/  IMAD.WIDE.U32 R16, R17, 0x8, R6.reuse ;  /* 0x0000000811107825 */ /* 0x100fe200078e0006 */
[----:B------:R-:W-:Y:S03]  /*34f0*/  STG.E.64 desc[UR12][R14.64], R44 ;  /* 0x0000002c0e007986 */ /* 0x000fe6000c101b0c */
[--C-:B------:R-:W-:Y:S01]  /*3500*/  IMAD.WIDE.U32 R18, R19, 0x8, R6.reuse ;  /* 0x0000000813127825 */ /* 0x100fe200078e0006 */
[----:B------:R-:W-:Y:S03]  /*3510*/  STG.E.64 desc[UR12][R16.64], R40 ;  /* 0x0000002810007986 */ /* 0x000fe6000c101b0c */
[----:B------:R-:W-:Y:S01]  /*3520*/  IMAD.WIDE.U32 R6, R25, 0x8, R6 ;  /* 0x0000000819067825 */ /* 0x000fe200078e0006 */
[----:B------:R-:W-:Y:S04]  /*3530*/  STG.E.64 desc[UR12][R18.64], R38 ;  /* 0x0000002612007986 */ /* 0x000fe8000c101b0c */
[----:B------:R-:W-:Y:S01]  /*3540*/  STG.E.64 desc[UR12][R6.64], R4 ;  /* 0x0000000406007986 */ /* 0x000fe2000c101b0c */
[----:B------:R-:W-:Y:S05]  /*3550*/  EXIT ;  /* 0x000000000000794d */ /* 0x000fea0003800000 */
.L_x_17:
        /* <DEDUP_REMOVED lines=10> */
.L_x_29:


//--------------------- .text._Z16matMulBlockwise3PdS_S_P10matrixData --------------------------
	.section	.text._Z16matMulBlockwise3PdS_S_P10matrixData,"ax",@progbits
	.align	128
        .global         _Z16matMulBlockwise3PdS_S_P10matrixData
        .type           _Z16matMulBlockwise3PdS_S_P10matrixData,@function
        .size           _Z16matMulBlockwise3PdS_S_P10matrixData,(.L_x_27 - _Z16matMulBlockwise3PdS_S_P10matrixData)
        .other          _Z16matMulBlockwise3PdS_S_P10matrixData,@"STO_CUDA_ENTRY STV_DEFAULT"
_Z16matMulBlockwise3PdS_S_P10matrixData:
.text._Z16matMulBlockwise3PdS_S_P10matrixData:
[----:B------:R-:W-:Y:S08]  /*0000*/  LDC R1, c[0x0][0x37c] ;  /* 0x0000df00ff017b82 */ /* 0x000ff00000000800 */
[----:B------:R-:W0:Y:S01]  /*0010*/  LDC.64 R2, c[0x0][0x398] ;  /* 0x0000e600ff027b82 */ /* 0x000e220000000a00 */
[----:B------:R-:W0:Y:S02]  /*0020*/  LDCU.64 UR8, c[0x0][0x358] ;  /* 0x00006b00ff0877ac */ /* 0x000e240008000a00 */
[----:B0-----:R-:W2:Y:S04]  /*0030*/  LDG.E R4, desc[UR8][R2.64+0x8] ;  /* 0x0000080802047981 */ /* 0x001ea8000c1e1900 */
[----:B------:R-:W3:Y:S01]  /*0040*/  LDG.E R0, desc[UR8][R2.64] ;  /* 0x0000000802007981 */ /* 0x000ee2000c1e1900 */
[----:B--2---:R-:W-:-:S04]  /*0050*/  I2FP.F32.S32 R6, R4 ;  /* 0x0000000400067245 */ /* 0x004fc80000201400 */
[----:B------:R-:W-:-:S04]  /*0060*/  IADD3 R5, PT, PT, R6, 0x1800000, RZ ;  /* 0x0180000006057810 */ /* 0x000fc80007ffe0ff */
[----:B------:R-:W-:-:S04]  /*0070*/  LOP3.LUT R5, R5, 0x7f800000, RZ, 0xc0, !PT ;  /* 0x7f80000005057812 */ /* 0x000fc800078ec0ff */
[----:B------:R-:W-:Y:S02]  /*0080*/  ISETP.GT.U32.AND P0, PT, R5, 0x1ffffff, PT ;  /* 0x01ffffff0500780c */ /* 0x000fe40003f04070 */
[----:B---3--:R-:W-:-:S11]  /*0090*/  I2FP.F32.S32 R5, R0 ;  /* 0x0000000000057245 */ /* 0x008fd60000201400 */
[----:B------:R-:W-:Y:S05]  /*00a0*/  @P0 BRA `(.L_x_18) ;  /* 0x00000000000c0947 */ /* 0x000fea0003800000 */
[----:B------:R-:W-:-:S07]  /*00b0*/  MOV R10, 0xd0 ;  /* 0x000000d0000a7802 */ /* 0x000fce0000000f00 */
[----:B------:R-:W-:Y:S05]  /*00c0*/  CALL.REL.NOINC `($__internal_0_$__cuda_sm20_rcp_rn_f32_slowpath) ;  /* 0x0000004800407944 */ /* 0x000fea0003c00000 */
[----:B------:R-:W-:Y:S05]  /*00d0*/  BRA `(.L_x_19) ;  /* 0x0000000000107947 */ /* 0x000fea0003800000 */
.L_x_18:
[----:B------:R-:W0:Y:S02]  /*00e0*/  MUFU.RCP R3, R6 ;  /* 0x0000000600037308 */ /* 0x000e240000001000 */
[----:B0-----:R-:W-:-:S04]  /*00f0*/  FFMA R0, R6, R3, -1 ;  /* 0xbf80000006007423 */ /* 0x001fc80000000003 */
[----:B------:R-:W-:-:S04]  /*0100*/  FADD.FTZ R0, -R0, -RZ ;  /* 0x800000ff00007221 */ /* 0x000fc80000010100 */
[----:B------:R-:W-:-:S07]  /*0110*/  FFMA R8, R3, R0, R3 ;  /* 0x0000000003087223 */ /* 0x000fce0000000003 */
.L_x_19:
[----:B------:R-:W0:Y:S02]  /*0120*/  LDC.64 R2, c[0x0][0x398] ;  /* 0x0000e600ff027b82 */ /* 0x000e240000000a00 */
[----:B0-----:R0:W5:Y:S04]  /*0130*/  LDG.E R13, desc[UR8][R2.64+0x18] ;  /* 0x00001808020d7981 */ /* 0x001168000c1e1900 */
[----:B------:R0:W5:Y:S01]  /*0140*/  LDG.E R0, desc[UR8][R2.64+0x1c] ;  /* 0x00001c0802007981 */ /* 0x000162000c1e1900 */
[----:B------:R-:W-:Y:S01]  /*0150*/  FMUL R5, R5, R8 ;  /* 0x0000000805057220 */ /* 0x000fe20000400000 */
[----:B------:R-:W-:Y:S02]  /*0160*/  CS2R R20, SRZ ;  /* 0x0000000000147805 */ /* 0x000fe4000001ff00 */
[----:B------:R-:W-:-:S02]  /*0170*/  CS2R R24, SRZ ;  /* 0x0000000000187805 */ /* 0x000fc4000001ff00 */
[----:B------:R-:W-:Y:S02]  /*0180*/  CS2R R26, SRZ ;  /* 0x00000000001a7805 */ /* 0x000fe4000001ff00 */
[----:B------:R-:W-:Y:S02]  /*0190*/  CS2R R38, SRZ ;  /* 0x0000000000267805 */ /* 0x000fe4000001ff00 */
[----:B------:R-:W-:Y:S01]  /*01a0*/  CS2R R34, SRZ ;  /* 0x0000000000227805 */ /* 0x000fe2000001ff00 */
[----:B------:R-:W1:Y:S01]  /*01b0*/  F2I.TRUNC.NTZ R5, R5 ;  /* 0x0000000500057305 */ /* 0x000e62000020f100 */
[----:B------:R-:W-:Y:S02]  /*01c0*/  CS2R R18, SRZ ;  /* 0x0000000000127805 */ /* 0x000fe4000001ff00 */
[----:B------:R-:W-:Y:S02]  /*01d0*/  CS2R R16, SRZ ;  /* 0x0000000000107805 */ /* 0x000fe4000001ff00 */
[----:B------:R-:W-:-:S02]  /*01e0*/  CS2R R14, SRZ ;  /* 0x00000000000e7805 */ /* 0x000fc4000001ff00 */
[----:B------:R-:W-:Y:S02]  /*01f0*/  CS2R R50, SRZ ;  /* 0x0000000000327805 */ /* 0x000fe4000001ff00 */
[----:B------:R-:W-:Y:S02]  /*0200*/  CS2R R10, SRZ ;  /* 0x00000000000a7805 */ /* 0x000fe4000001ff00 */
[----:B------:R-:W-:Y:S02]  /*0210*/  CS2R R54, SRZ ;  /* 0x0000000000367805 */ /* 0x000fe4000001ff00 */
[----:B------:R-:W-:Y:S02]  /*0220*/  CS2R R52, SRZ ;  /* 0x0000000000347805 */ /* 0x000fe4000001ff00 */
[----:B------:R-:W-:Y:S02]  /*0230*/  CS2R R46, SRZ ;  /* 0x00000000002e7805 */ /* 0x000fe4000001ff00 */
[----:B------:R-:W-:-:S02]  /*0240*/  CS2R R42, SRZ ;  /* 0x00000000002a7805 */ /* 0x000fc4000001ff00 */
[----:B------:R-:W-:Y:S02]  /*0250*/  CS2R R40, SRZ ;  /* 0x0000000000287805 */ /* 0x000fe4000001ff00 */
[----:B------:R-:W-:Y:S02]  /*0260*/  CS2R R44, SRZ ;  /* 0x00000000002c7805 */ /* 0x000fe4000001ff00 */
[----:B-1----:R-:W-:-:S13]  /*0270*/  R2UR UR11, R5 ;  /* 0x00000000050b72ca */ /* 0x002fda00000e0000 */
[----:B------:R-:W-:-:S09]  /*0280*/  UISETP.GE.AND UP0, UPT, UR11, 0x1, UPT ;  /* 0x000000010b00788c */ /* 0x000fd2000bf06270 */
[----:B0-----:R-:W-:Y:S05]  /*0290*/  BRA.U !UP0, `(.L_x_20) ;  /* 0x0000004108d07547 */ /* 0x001fea000b800000 */
[----:B------:R-:W0:Y:S01]  /*02a0*/  S2R R2, SR_TID.X ;  /* 0x0000000000027919 */ /* 0x000e220000002100 */
[----:B------:R-:W1:Y:S01]  /*02b0*/  S2UR UR5, SR_CgaCtaId ;  /* 0x00000000000579c3 */ /* 0x000e620000008800 */
[----:B-----5:R-:W-:Y:S01]  /*02c0*/  IMAD R3, R13, R0, RZ ;  /* 0x000000000d037224 */ /* 0x020fe200078e02ff */
[----:B------:R-:W-:Y:S01]  /*02d0*/  UMOV UR4, 0x400 ;  /* 0x0000040000047882 */ /* 0x000fe20000000000 */
[----:B------:R-:W-:Y:S01]  /*02e0*/  CS2R R20, SRZ ;  /* 0x0000000000147805 */ /* 0x000fe2000001ff00 */
[----:B-1----:R-:W-:Y:S01]  /*02f0*/  ULEA UR4, UR5, UR4, 0x18 ;  /* 0x0000000405047291 */ /* 0x002fe2000f8ec0ff */
[----:B0-----:R-:W-:-:S05]  /*0300*/  IMAD R4, R3, 0x4, R2 ;  /* 0x0000000403047824 */ /* 0x001fca00078e0202 */
[----:B------:R-:W-:Y:S01]  /*0310*/  LEA R4, R4, UR4, 0x3 ;  /* 0x0000000404047c11 */ /* 0x000fe2000f8e18ff */
[----:B------:R-:W-:-:S06]  /*0320*/  UMOV UR4, URZ ;  /* 0x000000ff00047c82 */ /* 0x000fcc0008000000 */
.L_x_22:
[----:B------:R-:W-:-:S05]  /*0330*/  UMOV UR7, 0x1 ;  /* 0x0000000100077882 */ /* 0x000fca0000000000 */
.L_x_21:
[----:B------:R-:W0:Y:S01]  /*0340*/  LDC.64 R22, c[0x0][0x398] ;  /* 0x0000e600ff167b82 */ /* 0x000e220000000a00 */
[----:B------:R-:W1:Y:S01]  /*0350*/  S2R R5, SR_CTAID.X ;  /* 0x0000000000057919 */ /* 0x000e620000002500 */
[----:B------:R-:W2:Y:S06]  /*0360*/  S2R R0, SR_TID.Y ;  /* 0x0000000000007919 */ /* 0x000eac0000002200 */
[----:B------:R-:W3:Y:S01]  /*0370*/  LDC.64 R30, c[0x0][0x388] ;  /* 0x0000e200ff1e7b82 */ /* 0x000ee20000000a00 */
[----:B0-----:R-:W1:Y:S04]  /*0380*/  LDG.E R37, desc[UR8][R22.64+0x4] ;  /* 0x0000040816257981 */ /* 0x001e68000c1e1900 */
[----:B------:R-:W4:Y:S04]  /*0390*/  LDG.E R7, desc[UR8][R22.64+0xc] ;  /* 0x00000c0816077981 */ /* 0x000f28000c1e1900 */
[----:B------:R-:W5:Y:S04]  /*03a0*/  LDG.E R49, desc[UR8][R22.64+0x1c] ;  /* 0x00001c0816317981 */ /* 0x000f68000c1e1900 */
[----:B------:R-:W2:Y:S01]  /*03b0*/  LDG.E R29, desc[UR8][R22.64+0x18] ;  /* 0x00001808161d7981 */ /* 0x000ea2000c1e1900 */
[----:B------:R-:W-:-:S03]  /*03c0*/  UIADD3 UR5, UPT, UPT, UR7, -0x1, URZ ;  /* 0xffffffff07057890 */ /* 0x000fc6000fffe0ff */
[----:B------:R-:W3:Y:S01]  /*03d0*/  LDG.E R32, desc[UR8][R22.64+0x8] ;  /* 0x0000080816207981 */ /* 0x000ee2000c1e1900 */
[----:B------:R-:W0:Y:S01]  /*03e0*/  S2UR UR10, SR_CTAID.Y ;  /* 0x00000000000a79c3 */ /* 0x000e220000002600 */
[----:B-1----:R-:W-:Y:S02]  /*03f0*/  IMAD R6, R37, UR4, R5 ;  /* 0x0000000425067c24 */ /* 0x002fe4000f8e0205 */
[C-C-:B----4-:R-:W-:Y:S02]  /*0400*/  IMAD R12, R7.reuse, R5, R2.reuse ;  /* 0x00000005070c7224 */ /* 0x150fe400078e0202 */
[C---:B------:R-:W-:Y:S02]  /*0410*/  IMAD R9, R7.reuse, R6, R2 ;  /* 0x0000000607097224 */ /* 0x040fe400078e0202 */
[----:B------:R-:W-:Y:S01]  /*0420*/  IMAD R6, R7, UR4, RZ ;  /* 0x0000000407067c24 */ /* 0x000fe2000f8e02ff */
[----:B-----5:R-:W-:Y:S01]  /*0430*/  IADD3 R7, PT, PT, R49, R12, RZ ;  /* 0x0000000c31077210 */ /* 0x020fe20007ffe0ff */
[----:B--2---:R-:W-:-:S02]  /*0440*/  IMAD R8, R29, UR5, R0 ;  /* 0x000000051d087c24 */ /* 0x004fc4000f8e0200 */
[----:B------:R-:W-:Y:S02]  /*0450*/  IMAD R12, R29, UR5, R6 ;  /* 0x000000051d0c7c24 */ /* 0x000fe4000f8e0206 */
[C---:B------:R-:W-:Y:S02]  /*0460*/  IMAD R9, R37.reuse, R8, R9 ;  /* 0x0000000825097224 */ /* 0x040fe400078e0209 */
[----:B------:R-:W-:Y:S02]  /*0470*/  IMAD R7, R37, R0, R7 ;  /* 0x0000000025077224 */ /* 0x000fe400078e0207 */
[----:B---3--:R-:W-:-:S04]  /*0480*/  IMAD.WIDE.U32 R8, R9, 0x8, R30 ;  /* 0x0000000809087825 */ /* 0x008fc800078e001e */
[----:B------:R-:W-:Y:S02]  /*0490*/  IMAD R7, R37, R12, R7 ;  /* 0x0000000c25077224 */ /* 0x000fe400078e0207 */
[----:B------:R-:W2:Y:S02]  /*04a0*/  LDG.E.64.CONSTANT R8, desc[UR8][R8.64] ;  /* 0x0000000808087981 */ /* 0x000ea4000c1e9b00 */
[----:B------:R-:W-:-:S06]  /*04b0*/  IMAD.WIDE.U32 R12, R7, 0x8, R30 ;  /* 0x00000008070c7825 */ /* 0x000fcc00078e001e */
[----:B------:R-:W3:Y:S01]  /*04c0*/  LDG.E.64.CONSTANT R12, desc[UR8][R12.64] ;  /* 0x000000080c0c7981 */ /* 0x000ee2000c1e9b00 */
[----:B------:R-:W-:Y:S02]  /*04d0*/  IMAD.IADD R28, R49, 0x1, R7 ;  /* 0x00000001311c7824 */ /* 0x000fe400078e0207 */
[----:B0-----:R-:W-:Y:S02]  /*04e0*/  IMAD R60, R32, UR10, RZ ;  /* 0x0000000a203c7c24 */ /* 0x001fe4000f8e02ff */
[----:B------:R-:W0:Y:S01]  /*04f0*/  LDC.64 R32, c[0x0][0x380] ;  /* 0x0000e000ff207b82 */ /* 0x000e220000000a00 */
[----:B------:R-:W-:-:S04]  /*0500*/  IMAD.WIDE.U32 R56, R28, 0x8, R30 ;  /* 0x000000081c387825 */ /* 0x000fc800078e001e */
[----:B------:R-:W-:Y:S01]  /*0510*/  IMAD R7, R49, R0, RZ ;  /* 0x0000000031077224 */ /* 0x000fe200078e02ff */
[C---:B------:R-:W-:Y:S01]  /*0520*/  IADD3 R61, PT, PT, R6.reuse, R2, RZ ;  /* 0x00000002063d7210 */ /* 0x040fe20007ffe0ff */
[----:B------:R-:W4:Y:S01]  /*0530*/  LDG.E.64.CONSTANT R56, desc[UR8][R56.64] ;  /* 0x0000000838387981 */ /* 0x000f22000c1e9b00 */
[----:B------:R-:W-:Y:S02]  /*0540*/  IMAD R59, R37, R60, R2 ;  /* 0x0000003c253b7224 */ /* 0x000fe400078e0202 */
[----:B------:R-:W-:Y:S01]  /*0550*/  LEA R58, R7, R4, 0x3 ;  /* 0x00000004073a7211 */ /* 0x000fe200078e18ff */
[----:B------:R-:W-:Y:S02]  /*0560*/  IMAD R61, R49, UR5, R61 ;  /* 0x00000005313d7c24 */ /* 0x000fe4000f8e023d */
[----:B------:R-:W-:Y:S02]  /*0570*/  IMAD.IADD R48, R6, 0x1, R59 ;  /* 0x0000000106307824 */ /* 0x000fe400078e023b */
[----:B------:R-:W-:-:S02]  /*0580*/  IMAD R36, R3, 0x8, R58 ;  /* 0x0000000803247824 */ /* 0x000fc400078e023a */
[----:B------:R-:W-:Y:S02]  /*0590*/  IMAD.IADD R60, R29, 0x1, R60 ;  /* 0x000000011d3c7824 */ /* 0x000fe400078e023c */
[----:B------:R-:W-:Y:S02]  /*05a0*/  IMAD R48, R49, UR5, R48 ;  /* 0x0000000531307c24 */ /* 0x000fe4000f8e0230 */
[----:B------:R-:W-:Y:S01]  /*05b0*/  IMAD R60, R37, R60, R61 ;  /* 0x0000003c253c7224 */ /* 0x000fe200078e023d */
[----:B------:R-:W-:Y:S01]  /*05c0*/  IADD3 R59, PT, PT, R49, R28, RZ ;  /* 0x0000001c313b7210 */ /* 0x000fe20007ffe0ff */
[----:B------:R-:W-:Y:S01]  /*05d0*/  IMAD R6, R3, 0x8, R36 ;  /* 0x0000000803067824 */ /* 0x000fe200078e0224 */
[----:B--2---:R1:W-:Y:S04]  /*05e0*/  STS.64 [R58], R8 ;  /* 0x000000083a007388 */ /* 0x0043e80000000a00 */
[----:B---3--:R2:W-:Y:S01]  /*05f0*/  STS.64 [R36], R12 ;  /* 0x0000000c24007388 */ /* 0x0085e20000000a00 */
[-C--:B-1----:R-:W-:Y:S01]  /*0600*/  LEA R8, R29, R0.reuse, 0x1 ;  /* 0x000000001d087211 */ /* 0x082fe200078e08ff */
[----:B------:R-:W-:-:S03]  /*0610*/  IMAD R9, R37, R0, R48 ;  /* 0x0000000025097224 */ /* 0x000fc600078e0230 */
[----:B--2---:R-:W-:Y:S01]  /*0620*/  IADD3 R12, PT, PT, R29, R8, RZ ;  /* 0x000000081d0c7210 */ /* 0x004fe20007ffe0ff */
[C---:B------:R-:W-:Y:S02]  /*0630*/  IMAD R13, R37.reuse, R0, R60 ;  /* 0x00000000250d7224 */ /* 0x040fe400078e023c */
[C-C-:B------:R-:W-:Y:S02]  /*0640*/  IMAD R49, R37.reuse, R8, R48.reuse ;  /* 0x0000000825317224 */ /* 0x140fe400078e0230 */
[----:B------:R-:W-:Y:S02]  /*0650*/  IMAD R37, R37, R12, R48 ;  /* 0x0000000c25257224 */ /* 0x000fe400078e0230 */
[----:B------:R-:W-:-:S04]  /*0660*/  IMAD.WIDE.U32 R58, R59, 0x8, R30 ;  /* 0x000000083b3a7825 */ /* 0x000fc800078e001e */
[--C-:B0-----:R-:W-:Y:S01]  /*0670*/  IMAD.WIDE.U32 R8, R9, 0x8, R32.reuse ;  /* 0x0000000809087825 */ /* 0x101fe200078e0020 */
[----:B------:R0:W2:Y:S03]  /*0680*/  LDG.E.64.CONSTANT R28, desc[UR8][R58.64] ;  /* 0x000000083a1c7981 */ /* 0x0000a6000c1e9b00 */
[--C-:B------:R-:W-:Y:S02]  /*0690*/  IMAD.WIDE.U32 R12, R13, 0x8, R32.reuse ;  /* 0x000000080d0c7825 */ /* 0x100fe400078e0020 */
[----:B------:R-:W3:Y:S02]  /*06a0*/  LDG.E.64.CONSTANT R8, desc[UR8][R8.64] ;  /* 0x0000000808087981 */ /* 0x000ee4000c1e9b00 */
[--C-:B------:R-:W-:Y:S02]  /*06b0*/  IMAD.WIDE.U32 R48, R49, 0x8, R32.reuse ;  /* 0x0000000831307825 */ /* 0x100fe400078e0020 */
[----:B------:R-:W5:Y:S02]  /*06c0*/  LDG.E.64.CONSTANT R12, desc[UR8][R12.64] ;  /* 0x000000080c0c7981 */ /* 0x000f64000c1e9b00 */
[----:B------:R-:W-:-:S02]  /*06d0*/  IMAD.WIDE.U32 R36, R37, 0x8, R32 ;  /* 0x0000000825247825 */ /* 0x000fc400078e0020 */
[----:B------:R-:W5:Y:S04]  /*06e0*/  LDG.E.64.CONSTANT R48, desc[UR8][R48.64] ;  /* 0x0000000830307981 */ /* 0x000f68000c1e9b00 */
[----:B------:R-:W5:Y:S01]  /*06f0*/  LDG.E.64.CONSTANT R36, desc[UR8][R36.64] ;  /* 0x0000000824247981 */ /* 0x000f62000c1e9b00 */
[----:B------:R-:W1:Y:S01]  /*0700*/  S2UR UR6, SR_CgaCtaId ;  /* 0x00000000000679c3 */ /* 0x000e620000008800 */
[----:B------:R-:W-:Y:S02]  /*0710*/  UMOV UR5, 0x400 ;  /* 0x0000040000057882 */ /* 0x000fe40000000000 */
[----:B----4-:R4:W-:Y:S02]  /*0720*/  STS.64 [R6], R56 ;  /* 0x0000003806007388 */ /* 0x0109e40000000a00 */
[----:B----4-:R-:W-:Y:S01]  /*0730*/  IMAD.IADD R56, R7, 0x1, R2 ;  /* 0x0000000107387824 */ /* 0x010fe200078e0202 */
[----:B-1----:R-:W-:Y:S01]  /*0740*/  ULEA UR5, UR6, UR5, 0x18 ;  /* 0x0000000506057291 */ /* 0x002fe2000f8ec0ff */
[----:B------:R-:W-:-:S05]  /*0750*/  LEA R7, R3, R6, 0x3 ;  /* 0x0000000603077211 */ /* 0x000fca00078e18ff */
[----:B------:R-:W-:-:S05]  /*0760*/  LEA R56, R56, UR5, 0x3 ;  /* 0x0000000538387c11 */ /* 0x000fca000f8e18ff */
[----:B------:R-:W-:-:S05]  /*0770*/  IMAD R6, R3, 0x8, R56 ;  /* 0x0000000803067824 */ /* 0x000fca00078e0238 */
[----:B------:R-:W-:-:S05]  /*0780*/  LEA R57, R3, R6, 0x3 ;  /* 0x0000000603397211 */ /* 0x000fca00078e18ff */
[C---:B0-----:R-:W-:Y:S01]  /*0790*/  IMAD R59, R3.reuse, 0x8, R57 ;  /* 0x00000008033b7824 */ /* 0x041fe200078e0239 */
[----:B--2---:R0:W-:Y:S04]  /*07a0*/  STS.64 [R7], R28 ;  /* 0x0000001c07007388 */ /* 0x0041e80000000a00 */
[----:B---3--:R1:W-:Y:S04]  /*07b0*/  STS.64 [R56], R8 ;  /* 0x0000000838007388 */ /* 0x0083e80000000a00 */
[----:B-----5:R-:W-:Y:S04]  /*07c0*/  STS.64 [R6], R12 ;  /* 0x0000000c06007388 */ /* 0x020fe80000000a00 */
[----:B------:R-:W-:Y:S04]  /*07d0*/  STS.64 [R57], R48 ;  /* 0x0000003039007388 */ /* 0x000fe80000000a00 */
[----:B------:R-:W-:Y:S01]  /*07e0*/  STS.64 [R59], R36 ;  /* 0x000000243b007388 */ /* 0x000fe20000000a00 */
[----:B------:R-:W-:Y:S06]  /*07f0*/  BAR.SYNC.DEFER_BLOCKING 0x0 ;  /* 0x0000000000007b1d */ /* 0x000fec0000010000 */
[----:B------:R2:W0:Y:S01]  /*0800*/  LDG.E R23, desc[UR8][R22.64+0x1c] ;  /* 0x00001c0816177981 */ /* 0x000422000c1e1900 */
[----:B------:R-:W-:-:S03]  /*0810*/  LEA R61, R3, R4, 0x3 ;  /* 0x00000004033d7211 */ /* 0x000fc600078e18ff */
[----:B------:R-:W-:Y:S04]  /*0820*/  LDS.64 R36, [R4] ;  /* 0x0000000004247984 */ /* 0x000fe80000000a00 */
[----:B------:R-:W-:Y:S01]  /*0830*/  LDS.64 R28, [R61] ;  /* 0x000000003d1c7984 */ /* 0x000fe20000000a00 */
[----:B--2---:R-:W-:-:S05]  /*0840*/  IMAD R22, R3, 0x8, R61 ;  /* 0x0000000803167824 */ /* 0x004fca00078e023d */
[----:B------:R-:W-:Y:S01]  /*0850*/  LEA R58, R3, R22, 0x3 ;  /* 0x00000016033a7211 */ /* 0x000fe200078e18ff */
[----:B------:R-:W-:Y:S04]  /*0860*/  LDS.64 R12, [R22] ;  /* 0x00000000160c7984 */ /* 0x000fe80000000a00 */
[----:B------:R-:W-:Y:S01]  /*0870*/  LDS.64 R8, [R58] ;  /* 0x000000003a087984 */ /* 0x000fe20000000a00 */
[----:B0-----:R-:W-:-:S05]  /*0880*/  IMAD R7, R23, R0, RZ ;  /* 0x0000000017077224 */ /* 0x001fca00078e02ff */
[----:B------:R-:W-:-:S05]  /*0890*/  LEA R60, R7, UR5, 0x3 ;  /* 0x00000005073c7c11 */ /* 0x000fca000f8e18ff */
[----:B------:R-:W0:Y:S01]  /*08a0*/  LDS.64 R6, [R60] ;  /* 0x000000003c067984 */ /* 0x000e220000000a00 */
[----:B-1----:R-:W-:-:S05]  /*08b0*/  IMAD R56, R3, 0x8, R60 ;  /* 0x0000000803387824 */ /* 0x002fca00078e023c */
[----:B------:R-:W1:Y:S01]  /*08c0*/  LDS.64 R48, [R56] ;  /* 0x0000000038307984 */ /* 0x000e620000000a00 */
[-C--:B0-----:R-:W-:Y:S02]  /*08d0*/  DFMA R40, R28, R6.reuse, R40 ;  /* 0x000000061c28722b */ /* 0x081fe40000000028 */
[-C--:B------:R-:W-:Y:S02]  /*08e0*/  DFMA R42, R12, R6.reuse, R42 ;  /* 0x000000060c2a722b */ /* 0x080fe4000000002a */
[-C--:B------:R-:W-:Y:S02]  /*08f0*/  DFMA R46, R8, R6.reuse, R46 ;  /* 0x00000006082e722b */ /* 0x080fe4000000002e */
[C---:B------:R-:W-:Y:S01]  /*0900*/  DFMA R44, R36.reuse, R6, R44 ;  /* 0x00000006242c722b */ /* 0x040fe2000000002c */
[----:B------:R-:W-:Y:S01]  /*0910*/  LEA R6, R3, R56, 0x3 ;  /* 0x0000003803067211 */ /* 0x000fe200078e18ff */
[----:B-1----:R-:W-:-:S04]  /*0920*/  DFMA R52, R36, R48, R52 ;  /* 0x000000302434722b */ /* 0x002fc80000000034 */
[----:B------:R-:W-:Y:S01]  /*0930*/  IMAD R22, R3, 0x8, R6 ;  /* 0x0000000803167824 */ /* 0x000fe200078e0206 */
[-C--:B------:R-:W-:Y:S01]  /*0940*/  DFMA R54, R28, R48.reuse, R54 ;  /* 0x000000301c36722b */ /* 0x080fe20000000036 */
[----:B------:R-:W0:Y:S01]  /*0950*/  LDS.64 R58, [R6] ;  /* 0x00000000063a7984 */ /* 0x000e220000000a00 */
[-C--:B------:R-:W-:Y:S02]  /*0960*/  DFMA R10, R12, R48.reuse, R10 ;  /* 0x000000300c0a722b */ /* 0x080fe4000000000a */
[----:B------:R-:W-:Y:S01]  /*0970*/  DFMA R50, R8, R48, R50 ;  /* 0x000000300832722b */ /* 0x000fe20000000032 */
[----:B------:R-:W1:Y:S01]  /*0980*/  LDS.64 R48, [R22] ;  /* 0x0000000016307984 */ /* 0x000e620000000a00 */
[----:B------:R-:W-:-:S05]  /*0990*/  IMAD R7, R23, R0, RZ ;  /* 0x0000000017077224 */ /* 0x000fca00078e02ff */
[----:B------:R-:W-:-:S05]  /*09a0*/  LEA R7, R7, UR5, 0x3 ;  /* 0x0000000507077c11 */ /* 0x000fca000f8e18ff */
[----:B------:R-:W-:Y:S01]  /*09b0*/  LDS.64 R60, [R7+0x10] ;  /* 0x00001000073c7984 */ /* 0x000fe20000000a00 */
[C---:B0-----:R-:W-:Y:S02]  /*09c0*/  DFMA R14, R36.reuse, R58, R14 ;  /* 0x0000003a240e722b */ /* 0x041fe4000000000e */
[----:B-1----:R-:W-:Y:S01]  /*09d0*/  DFMA R38, R36, R48, R38 ;  /* 0x000000302426722b */ /* 0x002fe20000000026 */
[----:B------:R-:W-:Y:S01]  /*09e0*/  LEA R36, R23, R4, 0x3 ;  /* 0x0000000417247211 */ /* 0x000fe200078e18ff */
[C---:B------:R-:W-:Y:S02]  /*09f0*/  DFMA R16, R28.reuse, R58, R16 ;  /* 0x0000003a1c10722b */ /* 0x040fe40000000010 */
[----:B------:R-:W-:Y:S02]  /*0a00*/  DFMA R26, R28, R48, R26 ;  /* 0x000000301c1a722b */ /* 0x000fe4000000001a */
[----:B------:R-:W-:Y:S01]  /*0a10*/  IMAD R28, R3, 0x8, R36 ;  /* 0x00000008031c7824 */ /* 0x000fe200078e0224 */
[C---:B------:R-:W-:Y:S01]  /*0a20*/  DFMA R18, R12.reuse, R58, R18 ;  /* 0x0000003a0c12722b */ /* 0x040fe20000000012 */
[----:B------:R-:W-:Y:S01]  /*0a30*/  LDS.64 R36, [R36] ;  /* 0x0000000024247984 */ /* 0x000fe20000000a00 */
[----:B------:R-:W-:-:S02]  /*0a40*/  DFMA R24, R12, R48, R24 ;  /* 0x000000300c18722b */ /* 0x000fc40000000018 */
[C---:B------:R-:W-:Y:S01]  /*0a50*/  LEA R12, R3.reuse, R28, 0x3 ;  /* 0x0000001c030c7211 */ /* 0x040fe200078e18ff */
[C---:B------:R-:W-:Y:S01]  /*0a60*/  DFMA R20, R8.reuse, R48, R20 ;  /* 0x000000300814722b */ /* 0x040fe20000000014 */
[----:B------:R-:W-:Y:S03]  /*0a70*/  LDS.64 R28, [R28] ;  /* 0x000000001c1c7984 */ /* 0x000fe60000000a00 */
[----:B------:R-:W-:Y:S01]  /*0a80*/  IMAD R48, R3, 0x8, R12 ;  /* 0x0000000803307824 */ /* 0x000fe200078e020c */
[----:B------:R-:W-:Y:S01]  /*0a90*/  DFMA R34, R8, R58, R34 ;  /* 0x0000003a0822722b */ /* 0x000fe20000000022 */
[----:B------:R-:W-:Y:S04]  /*0aa0*/  LDS.64 R12, [R12] ;  /* 0x000000000c0c7984 */ /* 0x000fe80000000a00 */
[----:B------:R-:W0:Y:S04]  /*0ab0*/  LDS.64 R58, [R7+0x8] ;  /* 0x00000800073a7984 */ /* 0x000e280000000a00 */
[----:B------:R-:W1:Y:S04]  /*0ac0*/  LDS.64 R48, [R48] ;  /* 0x0000000030307984 */ /* 0x000e680000000a00 */
[----:B------:R-:W2:Y:S01]  /*0ad0*/  LDS.64 R8, [R56+0x8] ;  /* 0x0000080038087984 */ /* 0x000ea20000000a00 */
[----:B0-----:R-:W-:-:S02]  /*0ae0*/  DFMA R44, R36, R58, R44 ;  /* 0x0000003a242c722b */ /* 0x001fc4000000002c */
[-C--:B------:R-:W-:Y:S02]  /*0af0*/  DFMA R40, R28, R58.reuse, R40 ;  /* 0x0000003a1c28722b */ /* 0x080fe40000000028 */
[-C--:B------:R-:W-:Y:S02]  /*0b00*/  DFMA R42, R12, R58.reuse, R42 ;  /* 0x0000003a0c2a722b */ /* 0x080fe4000000002a */
[----:B-1----:R-:W-:Y:S02]  /*0b10*/  DFMA R46, R48, R58, R46 ;  /* 0x0000003a302e722b */ /* 0x002fe4000000002e */
[-C--:B--2---:R-:W-:Y:S01]  /*0b20*/  DFMA R52, R36, R8.reuse, R52 ;  /* 0x000000082434722b */ /* 0x084fe20000000034 */
[----:B------:R-:W0:Y:S01]  /*0b30*/  LDS.64 R58, [R6+0x8] ;  /* 0x00000800063a7984 */ /* 0x000e220000000a00 */
[-C--:B------:R-:W-:Y:S02]  /*0b40*/  DFMA R54, R28, R8.reuse, R54 ;  /* 0x000000081c36722b */ /* 0x080fe40000000036 */
[----:B------:R-:W-:-:S02]  /*0b50*/  DFMA R10, R12, R8, R10 ;  /* 0x000000080c0a722b */ /* 0x000fc4000000000a */
[----:B------:R-:W-:Y:S01]  /*0b60*/  DFMA R50, R48, R8, R50 ;  /* 0x000000083032722b */ /* 0x000fe20000000032 */
[----:B------:R-:W1:Y:S01]  /*0b70*/  LDS.64 R8, [R22+0x8] ;  /* 0x0000080016087984 */ /* 0x000e620000000a00 */
[-C--:B0-----:R-:W-:Y:S02]  /*0b80*/  DFMA R14, R36, R58.reuse, R14 ;  /* 0x0000003a240e722b */ /* 0x081fe4000000000e */
[----:B------:R-:W-:Y:S02]  /*0b90*/  DFMA R16, R28, R58, R16 ;  /* 0x0000003a1c10722b */ /* 0x000fe40000000010 */
[-C--:B-1----:R-:W-:Y:S01]  /*0ba0*/  DFMA R36, R36, R8.reuse, R38 ;  /* 0x000000082424722b */ /* 0x082fe20000000026 */
[----:B------:R-:W-:Y:S01]  /*0bb0*/  LEA R38, R23, R4, 0x3 ;  /* 0x0000000417267211 */ /* 0x000fe200078e18ff */
[----:B------:R-:W-:-:S04]  /*0bc0*/  DFMA R28, R28, R8, R26 ;  /* 0x000000081c1c722b */ /* 0x000fc8000000001a */
[----:B------:R-:W-:Y:S01]  /*0bd0*/  IMAD R26, R23, 0x8, R38 ;  /* 0x00000008171a7824 */ /* 0x000fe200078e0226 */
[-C--:B------:R-:W-:Y:S02]  /*0be0*/  DFMA R18, R12, R58.reuse, R18 ;  /* 0x0000003a0c12722b */ /* 0x080fe40000000012 */
[----:B------:R-:W-:Y:S02]  /*0bf0*/  DFMA R34, R48, R58, R34 ;  /* 0x0000003a3022722b */ /* 0x000fe40000000022 */
[C---:B------:R-:W-:Y:S01]  /*0c00*/  LEA R58, R3.reuse, R26, 0x3 ;  /* 0x0000001a033a7211 */ /* 0x040fe200078e18ff */
[-C--:B------:R-:W-:Y:S01]  /*0c10*/  DFMA R12, R12, R8.reuse, R24 ;  /* 0x000000080c0c722b */ /* 0x080fe20000000018 */
[----:B------:R-:W0:Y:S03]  /*0c20*/  LDS.64 R26, [R26] ;  /* 0x000000001a1a7984 */ /* 0x000e260000000a00 */
[C---:B------:R-:W-:Y:S01]  /*0c30*/  IMAD R39, R3.reuse, 0x8, R58 ;  /* 0x0000000803277824 */ /* 0x040fe200078e023a */
[----:B------:R-:W-:Y:S01]  /*0c40*/  DFMA R48, R48, R8, R20 ;  /* 0x000000083030722b */ /* 0x000fe20000000014 */
[----:B------:R-:W1:Y:S03]  /*0c50*/  LDS.64 R24, [R58] ;  /* 0x000000003a187984 */ /* 0x000e660000000a00 */
[----:B------:R-:W-:Y:S01]  /*0c60*/  LEA R8, R3, R39, 0x3 ;  /* 0x0000002703087211 */ /* 0x000fe200078e18ff */
[----:B------:R-:W2:Y:S04]  /*0c70*/  LDS.64 R20, [R39] ;  /* 0x0000000027147984 */ /* 0x000ea80000000a00 */
[----:B------:R-:W3:Y:S04]  /*0c80*/  LDS.64 R58, [R6+0x10] ;  /* 0x00001000063a7984 */ /* 0x000ee80000000a00 */
[----:B------:R-:W4:Y:S01]  /*0c90*/  LDS.64 R8, [R8] ;  /* 0x0000000008087984 */ /* 0x000f220000000a00 */
[----:B0-----:R-:W-:-:S02]  /*0ca0*/  DFMA R44, R26, R60, R44 ;  /* 0x0000003c1a2c722b */ /* 0x001fc4000000002c */
[-C--:B-1----:R-:W-:Y:S02]  /*0cb0*/  DFMA R40, R24, R60.reuse, R40 ;  /* 0x0000003c1828722b */ /* 0x082fe40000000028 */
[----:B--2---:R-:W-:Y:S02]  /*0cc0*/  DFMA R42, R20, R60, R42 ;  /* 0x0000003c142a722b */ /* 0x004fe4000000002a */
[-C--:B---3--:R-:W-:Y:S02]  /*0cd0*/  DFMA R14, R26, R58.reuse, R14 ;  /* 0x0000003a1a0e722b */ /* 0x088fe4000000000e */
[----:B------:R-:W-:Y:S02]  /*0ce0*/  DFMA R16, R24, R58, R16 ;  /* 0x0000003a1810722b */ /* 0x000fe40000000010 */
[----:B----4-:R-:W-:Y:S01]  /*0cf0*/  DFMA R46, R8, R60, R46 ;  /* 0x0000003c082e722b */ /* 0x010fe2000000002e */
[----:B------:R-:W0:Y:S01]  /*0d00*/  LDS.64 R60, [R56+0x10] ;  /* 0x00001000383c7984 */ /* 0x000e220000000a00 */
[----:B------:R-:W-:-:S02]  /*0d10*/  DFMA R18, R20, R58, R18 ;  /* 0x0000003a1412722b */ /* 0x000fc40000000012 */
[----:B------:R-:W-:Y:S01]  /*0d20*/  DFMA R34, R8, R58, R34 ;  /* 0x0000003a0822722b */ /* 0x000fe20000000022 */
[----:B------:R-:W1:Y:S01]  /*0d30*/  LDS.64 R58, [R22+0x10] ;  /* 0x00001000163a7984 */ /* 0x000e620000000a00 */
[C---:B0-----:R-:W-:Y:S02]  /*0d40*/  DFMA R52, R26.reuse, R60, R52 ;  /* 0x0000003c1a34722b */ /* 0x041fe40000000034 */
[----:B-1----:R-:W-:Y:S01]  /*0d50*/  DFMA R26, R26, R58, R36 ;  /* 0x0000003a1a1a722b */ /* 0x002fe20000000024 */
[----:B------:R-:W-:Y:S01]  /*0d60*/  IMAD R36, R23, 0x8, R38 ;  /* 0x0000000817247824 */ /* 0x000fe200078e0226 */
[----:B------:R-:W-:-:S04]  /*0d70*/  DFMA R54, R24, R60, R54 ;  /* 0x0000003c1836722b */ /* 0x000fc80000000036 */
[----:B------:R-:W-:Y:S01]  /*0d80*/  LEA R36, R23, R36, 0x3 ;  /* 0x0000002417247211 */ /* 0x000fe200078e18ff */
[----:B------:R-:W-:-:S04]  /*0d90*/  DFMA R24, R24, R58, R28 ;  /* 0x0000003a1818722b */ /* 0x000fc8000000001c */
[C---:B------:R-:W-:Y:S01]  /*0da0*/  IMAD R28, R3.reuse, 0x8, R36 ;  /* 0x00000008031c7824 */ /* 0x040fe200078e0224 */
[C---:B------:R-:W-:Y:S01]  /*0db0*/  DFMA R10, R20.reuse, R60, R10 ;  /* 0x0000003c140a722b */ /* 0x040fe2000000000a */
[----:B------:R-:W-:Y:S01]  /*0dc0*/  LDS.64 R36, [R36] ;  /* 0x0000000024247984 */ /* 0x000fe20000000a00 */
[----:B------:R-:W-:Y:S02]  /*0dd0*/  DFMA R20, R20, R58, R12 ;  /* 0x0000003a1414722b */ /* 0x000fe4000000000c */
[C---:B------:R-:W-:Y:S01]  /*0de0*/  LEA R12, R3.reuse, R28, 0x3 ;  /* 0x0000001c030c7211 */ /* 0x040fe200078e18ff */
[C---:B------:R-:W-:Y:S01]  /*0df0*/  DFMA R50, R8.reuse, R60, R50 ;  /* 0x0000003c0832722b */ /* 0x040fe20000000032 */
[----:B------:R-:W-:Y:S01]  /*0e00*/  LDS.64 R28, [R28] ;  /* 0x000000001c1c7984 */ /* 0x000fe20000000a00 */
[----:B------:R-:W-:Y:S02]  /*0e10*/  DFMA R48, R8, R58, R48 ;  /* 0x0000003a0830722b */ /* 0x000fe40000000030 */
[----:B------:R-:W-:Y:S01]  /*0e20*/  IMAD R8, R3, 0x8, R12 ;  /* 0x0000000803087824 */ /* 0x000fe200078e020c */
[----:B------:R-:W0:Y:S04]  /*0e30*/  LDS.64 R58, [R7+0x18] ;  /* 0x00001800073a7984 */ /* 0x000e280000000a00 */
[----:B------:R-:W1:Y:S04]  /*0e40*/  LDS.64 R12, [R12] ;  /* 0x000000000c0c7984 */ /* 0x000e680000000a00 */
[----:B------:R-:W2:Y:S01]  /*0e50*/  LDS.64 R8, [R8] ;  /* 0x0000000008087984 */ /* 0x000ea20000000a00 */
[----:B0-----:R-:W-:-:S02]  /*0e60*/  DFMA R44, R36, R58, R44 ;  /* 0x0000003a242c722b */ /* 0x001fc4000000002c */
[-C--:B------:R-:W-:Y:S02]  /*0e70*/  DFMA R40, R28, R58.reuse, R40 ;  /* 0x0000003a1c28722b */ /* 0x080fe40000000028 */
[-C--:B-1----:R-:W-:Y:S02]  /*0e80*/  DFMA R42, R12, R58.reuse, R42 ;  /* 0x0000003a0c2a722b */ /* 0x082fe4000000002a */
[----:B--2---:R-:W-:Y:S01]  /*0e90*/  DFMA R46, R8, R58, R46 ;  /* 0x0000003a082e722b */ /* 0x004fe2000000002e */
[----:B------:R-:W0:Y:S02]  /*0ea0*/  LDS.64 R58, [R56+0x18] ;  /* 0x00001800383a7984 */ /* 0x000e240000000a00 */
[-C--:B0-----:R-:W-:Y:S02]  /*0eb0*/  DFMA R52, R36, R58.reuse, R52 ;  /* 0x0000003a2434722b */ /* 0x081fe40000000034 */
[-C--:B------:R-:W-:Y:S02]  /*0ec0*/  DFMA R54, R28, R58.reuse, R54 ;  /* 0x0000003a1c36722b */ /* 0x080fe40000000036 */
[----:B------:R-:W-:-:S02]  /*0ed0*/  DFMA R10, R12, R58, R10 ;  /* 0x0000003a0c0a722b */ /* 0x000fc4000000000a */
[----:B------:R-:W-:Y:S01]  /*0ee0*/  DFMA R50, R8, R58, R50 ;  /* 0x0000003a0832722b */ /* 0x000fe20000000032 */
[----:B------:R-:W0:Y:S01]  /*0ef0*/  LDS.64 R58, [R6+0x18] ;  /* 0x00001800063a7984 */ /* 0x000e220000000a00 */
[----:B------:R-:W-:-:S05]  /*0f00*/  LEA R38, R23, R38, 0x3 ;  /* 0x0000002617267211 */ /* 0x000fca00078e18ff */
[C---:B------:R-:W-:Y:S01]  /*0f10*/  IMAD R38, R23.reuse, 0x8, R38 ;  /* 0x0000000817267824 */ /* 0x040fe200078e0226 */
[-C--:B0-----:R-:W-:Y:S02]  /*0f20*/  DFMA R14, R36, R58.reuse, R14 ;  /* 0x0000003a240e722b */ /* 0x081fe4000000000e */
[-C--:B------:R-:W-:Y:S02]  /*0f30*/  DFMA R16, R28, R58.reuse, R16 ;  /* 0x0000003a1c10722b */ /* 0x080fe40000000010 */
[-C--:B------:R-:W-:Y:S02]  /*0f40*/  DFMA R18, R12, R58.reuse, R18 ;  /* 0x0000003a0c12722b */ /* 0x080fe40000000012 */
[----:B------:R-:W-:Y:S01]  /*0f50*/  DFMA R34, R8, R58, R34 ;  /* 0x0000003a0822722b */ /* 0x000fe20000000022 */
[----:B------:R-:W0:Y:S01]  /*0f60*/  LDS.64 R58, [R22+0x18] ;  /* 0x00001800163a7984 */ /* 0x000e220000000a00 */
[----:B------:R-:W-:Y:S01]  /*0f70*/  LEA R38, R23, R38, 0x3 ;  /* 0x0000002617267211 */ /* 0x000fe200078e18ff */
[----:B0-----:R-:W-:-:S04]  /*0f80*/  DFMA R28, R28, R58, R24 ;  /* 0x0000003a1c1c722b */ /* 0x001fc80000000018 */
[----:B------:R-:W-:-:S05]  /*0f90*/  IMAD R24, R3, 0x8, R38 ;  /* 0x0000000803187824 */ /* 0x000fca00078e0226 */
[C---:B------:R-:W-:Y:S01]  /*0fa0*/  LEA R60, R3.reuse, R24, 0x3 ;  /* 0x00000018033c7211 */ /* 0x040fe200078e18ff */
[-C--:B------:R-:W-:Y:S01]  /*0fb0*/  DFMA R36, R36, R58.reuse, R26 ;  /* 0x0000003a2424722b */ /* 0x080fe2000000001a */
[----:B------:R-:W-:Y:S03]  /*0fc0*/  LDS.64 R24, [R24] ;  /* 0x0000000018187984 */ /* 0x000fe60000000a00 */
[----:B------:R-:W-:Y:S01]  /*0fd0*/  IMAD R39, R3, 0x8, R60 ;  /* 0x0000000803277824 */ /* 0x000fe200078e023c */
[-C--:B------:R-:W-:Y:S01]  /*0fe0*/  DFMA R12, R12, R58.reuse, R20 ;  /* 0x0000003a0c0c722b */ /* 0x080fe20000000014 */
[----:B------:R-:W-:Y:S01]  /*0ff0*/  LDS.64 R26, [R38] ;  /* 0x00000000261a7984 */ /* 0x000fe20000000a00 */
[----:B------:R-:W-:-:S03]  /*1000*/  DFMA R48, R8, R58, R48 ;  /* 0x0000003a0830722b */ /* 0x000fc60000000030 */
[----:B------:R-:W0:Y:S04]  /*1010*/  LDS.64 R58, [R7+0x20] ;  /* 0x00002000073a7984 */ /* 0x000e280000000a00 */
[----:B------:R-:W1:Y:S04]  /*1020*/  LDS.64 R20, [R60] ;  /* 0x000000003c147984 */ /* 0x000e680000000a00 */
[----:B------:R-:W2:Y:S01]  /*1030*/  LDS.64 R8, [R39] ;  /* 0x0000000027087984 */ /* 0x000ea20000000a00 */
[-C--:B0-----:R-:W-:Y:S02]  /*1040*/  DFMA R40, R24, R58.reuse, R40 ;  /* 0x0000003a1828722b */ /* 0x081fe40000000028 */
[----:B------:R-:W-:-:S02]  /*1050*/  DFMA R44, R26, R58, R44 ;  /* 0x0000003a1a2c722b */ /* 0x000fc4000000002c */
[-C--:B-1----:R-:W-:Y:S02]  /*1060*/  DFMA R42, R20, R58.reuse, R42 ;  /* 0x0000003a142a722b */ /* 0x082fe4000000002a */
[----:B--2---:R-:W-:Y:S01]  /*1070*/  DFMA R46, R8, R58, R46 ;  /* 0x0000003a082e722b */ /* 0x004fe2000000002e */
[----:B------:R-:W0:Y:S02]  /*1080*/  LDS.64 R58, [R56+0x20] ;  /* 0x00002000383a7984 */ /* 0x000e240000000a00 */
[-C--:B0-----:R-:W-:Y:S02]  /*1090*/  DFMA R52, R26, R58.reuse, R52 ;  /* 0x0000003a1a34722b */ /* 0x081fe40000000034 */
[-C--:B------:R-:W-:Y:S02]  /*10a0*/  DFMA R54, R24, R58.reuse, R54 ;  /* 0x0000003a1836722b */ /* 0x080fe40000000036 */
[-C--:B------:R-:W-:Y:S02]  /*10b0*/  DFMA R10, R20, R58.reuse, R10 ;  /* 0x0000003a140a722b */ /* 0x080fe4000000000a */
[----:B------:R-:W-:Y:S01]  /*10c0*/  DFMA R50, R8, R58, R50 ;  /* 0x0000003a0832722b */ /* 0x000fe20000000032 */
[----:B------:R-:W0:Y:S01]  /*10d0*/  LDS.64 R58, [R6+0x20] ;  /* 0x00002000063a7984 */ /* 0x000e220000000a00 */
[----:B------:R-:W-:Y:S01]  /*10e0*/  LEA R38, R23, R38, 0x3 ;  /* 0x0000002617267211 */ /* 0x000fe200078e18ff */
[----:B0-----:R-:W-:-:S02]  /*10f0*/  DFMA R14, R26, R58, R14 ;  /* 0x0000003a1a0e722b */ /* 0x001fc4000000000e */
[-C--:B------:R-:W-:Y:S02]  /*1100*/  DFMA R16, R24, R58.reuse, R16 ;  /* 0x0000003a1810722b */ /* 0x080fe40000000010 */
[-C--:B------:R-:W-:Y:S02]  /*1110*/  DFMA R18, R20, R58.reuse, R18 ;  /* 0x0000003a1412722b */ /* 0x080fe40000000012 */
[----:B------:R-:W-:Y:S01]  /*1120*/  DFMA R34, R8, R58, R34 ;  /* 0x0000003a0822722b */ /* 0x000fe20000000022 */
[----:B------:R-:W0:Y:S02]  /*1130*/  LDS.64 R58, [R22+0x20] ;  /* 0x00002000163a7984 */ /* 0x000e240000000a00 */
[----:B0-----:R-:W-:Y:S01]  /*1140*/  DFMA R24, R24, R58, R28 ;  /* 0x0000003a1818722b */ /* 0x001fe2000000001c */
        /* <DEDUP_REMOVED lines=171> */
[----:B------:R-:W-:Y:S02]  /*1c00*/  LDS.64 R28, [R28] ;  /* 0x000000001c1c7984 */ /* 0x000fe40000000a00 */
[----:B------:R-:W-:Y:S01]  /*1c10*/  LEA R39, R3, R60, 0x3 ;  /* 0x0000003c03277211 */ /* 0x000fe200078e18ff */
        /* <DEDUP_REMOVED lines=16> */
[----:B------:R-:W-:Y:S01]  /*1d20*/  IMAD R38, R23, 0x8, R38 ;  /* 0x0000000817267824 */ /* 0x000fe200078e0226 */
[----:B0-----:R-:W-:-:S02]  /*1d30*/  DFMA R14, R36, R58, R14 ;  /* 0x0000003a240e722b */ /* 0x001fc4000000000e */
[-C--:B------:R-:W-:Y:S02]  /*1d40*/  DFMA R16, R28, R58.reuse, R16 ;  /* 0x0000003a1c10722b */ /* 0x080fe40000000010 */
[-C--:B------:R-:W-:Y:S02]  /*1d50*/  DFMA R18, R12, R58.reuse, R18 ;  /* 0x0000003a0c12722b */ /* 0x080fe40000000012 */
[----:B------:R-:W-:Y:S01]  /*1d60*/  DFMA R34, R8, R58, R34 ;  /* 0x0000003a0822722b */ /* 0x000fe20000000022 */
[----:B------:R-:W0:Y:S02]  /*1d70*/  LDS.64 R58, [R22+0x58] ;  /* 0x00005800163a7984 */ /* 0x000e240000000a00 */
[----:B0-----:R-:W-:Y:S01]  /*1d80*/  DFMA R28, R28, R58, R24 ;  /* 0x0000003a1c1c722b */ /* 0x001fe20000000018 */
[----:B------:R-:W-:-:S04]  /*1d90*/  LEA R24, R3, R38, 0x3 ;  /* 0x0000002603187211 */ /* 0x000fc800078e18ff */
        /* <DEDUP_REMOVED lines=25> */
[----:B------:R-:W0:Y:S01]  /*1f30*/  LDS.64 R58, [R22+0x60] ;  /* 0x00006000163a7984 */ /* 0x000e220000000a00 */
[----:B------:R-:W-:Y:S01]  /*1f40*/  LEA R60, R3, R38, 0x3 ;  /* 0x00000026033c7211 */ /* 0x000fe200078e18ff */
[----:B0-----:R-:W-:-:S04]  /*1f50*/  DFMA R24, R24, R58, R28 ;  /* 0x0000003a1818722b */ /* 0x001fc8000000001c */
[C---:B------:R-:W-:Y:S01]  /*1f60*/  IMAD R28, R3.reuse, 0x8, R60 ;  /* 0x00000008031c7824 */ /* 0x040fe200078e023c */
[-C--:B------:R-:W-:Y:S02]  /*1f70*/  DFMA R26, R26, R58.reuse, R36 ;  /* 0x0000003a1a1a722b */ /* 0x080fe40000000024 */
[-C--:B------:R-:W-:Y:S01]  /*1f80*/  DFMA R20, R20, R58.reuse, R12 ;  /* 0x0000003a1414722b */ /* 0x080fe2000000000c */
[----:B------:R0:W-:Y:S01]  /*1f90*/  LDS.64 R36, [R38] ;  /* 0x0000000026247984 */ /* 0x0001e20000000a00 */
[----:B------:R-:W-:Y:S01]  /*1fa0*/  LEA R39, R3, R28, 0x3 ;  /* 0x0000001c03277211 */ /* 0x000fe200078e18ff */
[----:B------:R-:W-:Y:S02]  /*1fb0*/  DFMA R48, R8, R58, R48 ;  /* 0x0000003a0830722b */ /* 0x000fe40000000030 */
[----:B------:R-:W1:Y:S04]  /*1fc0*/  LDS.64 R58, [R7+0x68] ;  /* 0x00006800073a7984 */ /* 0x000e680000000a00 */
[----:B------:R-:W2:Y:S04]  /*1fd0*/  LDS.64 R12, [R60] ;  /* 0x000000003c0c7984 */ /* 0x000ea80000000a00 */
[----:B------:R-:W3:Y:S04]  /*1fe0*/  LDS.64 R28, [R28] ;  /* 0x000000001c1c7984 */ /* 0x000ee80000000a00 */
[----:B------:R-:W4:Y:S01]  /*1ff0*/  LDS.64 R8, [R39] ;  /* 0x0000000027087984 */ /* 0x000f220000000a00 */
[----:B0-----:R-:W-:-:S03]  /*2000*/  LEA R38, R23, R38, 0x3 ;  /* 0x0000002617267211 */ /* 0x001fc600078e18ff */
[----:B------:R-:W-:Y:S01]  /*2010*/  LDS.64 R60, [R6+0x78] ;  /* 0x00007800063c7984 */ /* 0x000fe20000000a00 */
[-C--:B-1----:R-:W-:Y:S02]  /*2020*/  DFMA R44, R36, R58.reuse, R44 ;  /* 0x0000003a242c722b */ /* 0x082fe4000000002c */
[-C--:B--2---:R-:W-:Y:S02]  /*2030*/  DFMA R40, R12, R58.reuse, R40 ;  /* 0x0000003a0c28722b */ /* 0x084fe40000000028 */
[-C--:B---3--:R-:W-:Y:S02]  /*2040*/  DFMA R42, R28, R58.reuse, R42 ;  /* 0x0000003a1c2a722b */ /* 0x088fe4000000002a */
[----:B----4-:R-:W-:Y:S01]  /*2050*/  DFMA R46, R8, R58, R46 ;  /* 0x0000003a082e722b */ /* 0x010fe2000000002e */
[----:B------:R-:W0:Y:S02]  /*2060*/  LDS.64 R58, [R56+0x68] ;  /* 0x00006800383a7984 */ /* 0x000e240000000a00 */
[----:B0-----:R-:W-:-:S02]  /*2070*/  DFMA R52, R36, R58, R52 ;  /* 0x0000003a2434722b */ /* 0x001fc40000000034 */
[-C--:B------:R-:W-:Y:S02]  /*2080*/  DFMA R54, R12, R58.reuse, R54 ;  /* 0x0000003a0c36722b */ /* 0x080fe40000000036 */
[-C--:B------:R-:W-:Y:S02]  /*2090*/  DFMA R10, R28, R58.reuse, R10 ;  /* 0x0000003a1c0a722b */ /* 0x080fe4000000000a */
[----:B------:R-:W-:Y:S01]  /*20a0*/  DFMA R50, R8, R58, R50 ;  /* 0x0000003a0832722b */ /* 0x000fe20000000032 */
[----:B------:R-:W0:Y:S02]  /*20b0*/  LDS.64 R58, [R6+0x68] ;  /* 0x00006800063a7984 */ /* 0x000e240000000a00 */
[-C--:B0-----:R-:W-:Y:S02]  /*20c0*/  DFMA R14, R36, R58.reuse, R14 ;  /* 0x0000003a240e722b */ /* 0x081fe4000000000e */
[-C--:B------:R-:W-:Y:S02]  /*20d0*/  DFMA R16, R12, R58.reuse, R16 ;  /* 0x0000003a0c10722b */ /* 0x080fe40000000010 */
[----:B------:R-:W-:-:S02]  /*20e0*/  DFMA R18, R28, R58, R18 ;  /* 0x0000003a1c12722b */ /* 0x000fc40000000012 */
[----:B------:R-:W-:Y:S01]  /*20f0*/  DFMA R34, R8, R58, R34 ;  /* 0x0000003a0822722b */ /* 0x000fe20000000022 */
[----:B------:R-:W0:Y:S02]  /*2100*/  LDS.64 R58, [R22+0x68] ;  /* 0x00006800163a7984 */ /* 0x000e240000000a00 */
[-C--:B0-----:R-:W-:Y:S01]  /*2110*/  DFMA R36, R36, R58.reuse, R26 ;  /* 0x0000003a2424722b */ /* 0x081fe2000000001a */
[----:B------:R-:W-:Y:S01]  /*2120*/  IMAD R26, R3, 0x8, R38 ;  /* 0x00000008031a7824 */ /* 0x000fe200078e0226 */
[----:B------:R-:W-:-:S04]  /*2130*/  DFMA R12, R12, R58, R24 ;  /* 0x0000003a0c0c722b */ /* 0x000fc80000000018 */
[C---:B------:R-:W-:Y:S01]  /*2140*/  LEA R24, R3.reuse, R26, 0x3 ;  /* 0x0000001a03187211 */ /* 0x040fe200078e18ff */
[-C--:B------:R-:W-:Y:S01]  /*2150*/  DFMA R28, R28, R58.reuse, R20 ;  /* 0x0000003a1c1c722b */ /* 0x080fe20000000014 */
[----:B------:R-:W-:Y:S02]  /*2160*/  LDS.64 R26, [R26] ;  /* 0x000000001a1a7984 */ /* 0x000fe40000000a00 */
[----:B------:R-:W-:Y:S01]  /*2170*/  LEA R39, R3, R24, 0x3 ;  /* 0x0000001803277211 */ /* 0x000fe200078e18ff */
[----:B------:R-:W-:Y:S01]  /*2180*/  DFMA R48, R8, R58, R48 ;  /* 0x0000003a0830722b */ /* 0x000fe20000000030 */
[----:B------:R-:W-:Y:S04]  /*2190*/  LDS.64 R24, [R24] ;  /* 0x0000000018187984 */ /* 0x000fe80000000a00 */
[----:B------:R-:W0:Y:S04]  /*21a0*/  LDS.64 R58, [R7+0x70] ;  /* 0x00007000073a7984 */ /* 0x000e280000000a00 */
[----:B------:R-:W1:Y:S04]  /*21b0*/  LDS.64 R8, [R39] ;  /* 0x0000000027087984 */ /* 0x000e680000000a00 */
[----:B------:R-:W2:Y:S01]  /*21c0*/  LDS.64 R20, [R38] ;  /* 0x0000000026147984 */ /* 0x000ea20000000a00 */
[----:B0-----:R-:W-:-:S02]  /*21d0*/  DFMA R40, R26, R58, R40 ;  /* 0x0000003a1a28722b */ /* 0x001fc40000000028 */
[-C--:B------:R-:W-:Y:S02]  /*21e0*/  DFMA R42, R24, R58.reuse, R42 ;  /* 0x0000003a182a722b */ /* 0x080fe4000000002a */
[-C--:B-1----:R-:W-:Y:S02]  /*21f0*/  DFMA R46, R8, R58.reuse, R46 ;  /* 0x0000003a082e722b */ /* 0x082fe4000000002e */
[----:B--2---:R-:W-:Y:S01]  /*2200*/  DFMA R44, R20, R58, R44 ;  /* 0x0000003a142c722b */ /* 0x004fe2000000002c */
[----:B------:R-:W0:Y:S01]  /*2210*/  LDS.64 R58, [R56+0x70] ;  /* 0x00007000383a7984 */ /* 0x000e220000000a00 */
[----:B------:R-:W-:-:S03]  /*2220*/  IMAD R38, R23, 0x8, R38 ;  /* 0x0000000817267824 */ /* 0x000fc600078e0226 */
[----:B------:R-:W-:Y:S01]  /*2230*/  LDS.64 R56, [R56+0x78] ;  /* 0x0000780038387984 */ /* 0x000fe20000000a00 */
[-C--:B0-----:R-:W-:Y:S02]  /*2240*/  DFMA R52, R20, R58.reuse, R52 ;  /* 0x0000003a1434722b */ /* 0x081fe40000000034 */
[-C--:B------:R-:W-:Y:S02]  /*2250*/  DFMA R54, R26, R58.reuse, R54 ;  /* 0x0000003a1a36722b */ /* 0x080fe40000000036 */
[-C--:B------:R-:W-:Y:S02]  /*2260*/  DFMA R10, R24, R58.reuse, R10 ;  /* 0x0000003a180a722b */ /* 0x080fe4000000000a */
[----:B------:R-:W-:Y:S01]  /*2270*/  DFMA R50, R8, R58, R50 ;  /* 0x0000003a0832722b */ /* 0x000fe20000000032 */
[----:B------:R-:W0:Y:S02]  /*2280*/  LDS.64 R58, [R6+0x70] ;  /* 0x00007000063a7984 */ /* 0x000e240000000a00 */
[----:B0-----:R-:W-:-:S02]  /*2290*/  DFMA R14, R20, R58, R14 ;  /* 0x0000003a140e722b */ /* 0x001fc4000000000e */
[-C--:B------:R-:W-:Y:S02]  /*22a0*/  DFMA R16, R26, R58.reuse, R16 ;  /* 0x0000003a1a10722b */ /* 0x080fe40000000010 */
[-C--:B------:R-:W-:Y:S02]  /*22b0*/  DFMA R18, R24, R58.reuse, R18 ;  /* 0x0000003a1812722b */ /* 0x080fe40000000012 */
[----:B------:R-:W-:Y:S01]  /*22c0*/  DFMA R34, R8, R58, R34 ;  /* 0x0000003a0822722b */ /* 0x000fe20000000022 */
[----:B------:R-:W0:Y:S02]  /*22d0*/  LDS.64 R58, [R22+0x70] ;  /* 0x00007000163a7984 */ /* 0x000e240000000a00 */
[-C--:B0-----:R-:W-:Y:S01]  /*22e0*/  DFMA R20, R20, R58.reuse, R36 ;  /* 0x0000003a1414722b */ /* 0x081fe20000000024 */
[C---:B------:R-:W-:Y:S01]  /*22f0*/  LEA R36, R3.reuse, R38, 0x3 ;  /* 0x0000002603247211 */ /* 0x040fe200078e18ff */
[-C--:B------:R-:W-:Y:S01]  /*2300*/  DFMA R12, R26, R58.reuse, R12 ;  /* 0x0000003a1a0c722b */ /* 0x080fe2000000000c */
[----:B------:R-:W-:Y:S02]  /*2310*/  LDS.64 R38, [R38] ;  /* 0x0000000026267984 */ /* 0x000fe40000000a00 */
[C---:B------:R-:W-:Y:S01]  /*2320*/  LEA R26, R3.reuse, R36, 0x3 ;  /* 0x00000024031a7211 */ /* 0x040fe200078e18ff */
[-C--:B------:R-:W-:Y:S01]  /*2330*/  DFMA R28, R24, R58.reuse, R28 ;  /* 0x0000003a181c722b */ /* 0x080fe2000000001c */
[----:B------:R-:W-:Y:S03]  /*2340*/  LDS.64 R36, [R36] ;  /* 0x0000000024247984 */ /* 0x000fe60000000a00 */
[----:B------:R-:W-:Y:S01]  /*2350*/  IMAD R24, R3, 0x8, R26 ;  /* 0x0000000803187824 */ /* 0x000fe200078e021a */
[----:B------:R-:W-:Y:S01]  /*2360*/  DFMA R48, R8, R58, R48 ;  /* 0x0000003a0830722b */ /* 0x000fe20000000030 */
[----:B------:R-:W-:Y:S04]  /*2370*/  LDS.64 R26, [R26] ;  /* 0x000000001a1a7984 */ /* 0x000fe80000000a00 */
[----:B------:R-:W0:Y:S04]  /*2380*/  LDS.64 R58, [R7+0x78] ;  /* 0x00007800073a7984 */ /* 0x000e280000000a00 */
[----:B------:R-:W1:Y:S01]  /*2390*/  LDS.64 R24, [R24] ;  /* 0x0000000018187984 */ /* 0x000e620000000a00 */
[----:B------:R-:W2:Y:S01]  /*23a0*/  LDC.64 R8, c[0x0][0x398] ;  /* 0x0000e600ff087b82 */ /* 0x000ea20000000a00 */
[----:B0-----:R-:W-:-:S02]  /*23b0*/  DFMA R44, R38, R58, R44 ;  /* 0x0000003a262c722b */ /* 0x001fc4000000002c */
[-C--:B------:R-:W-:Y:S02]  /*23c0*/  DFMA R40, R36, R58.reuse, R40 ;  /* 0x0000003a2428722b */ /* 0x080fe40000000028 */
[-C--:B------:R-:W-:Y:S02]  /*23d0*/  DFMA R42, R26, R58.reuse, R42 ;  /* 0x0000003a1a2a722b */ /* 0x080fe4000000002a */
[----:B-1----:R-:W-:Y:S01]  /*23e0*/  DFMA R46, R24, R58, R46 ;  /* 0x0000003a182e722b */ /* 0x002fe2000000002e */
[----:B------:R-:W0:Y:S01]  /*23f0*/  LDS.64 R58, [R22+0x78] ;  /* 0x00007800163a7984 */ /* 0x000e220000000a00 */
[----:B------:R-:W-:Y:S06]  /*2400*/  BAR.SYNC.DEFER_BLOCKING 0x0 ;  /* 0x0000000000007b1d */ /* 0x000fec0000010000 */
[----:B------:R-:W-:-:S02]  /*2410*/  DFMA R52, R38, R56, R52 ;  /* 0x000000382634722b */ /* 0x000fc40000000034 */
[-C--:B------:R-:W-:Y:S02]  /*2420*/  DFMA R54, R36, R56.reuse, R54 ;  /* 0x000000382436722b */ /* 0x080fe40000000036 */
[-C--:B------:R-:W-:Y:S02]  /*2430*/  DFMA R10, R26, R56.reuse, R10 ;  /* 0x000000381a0a722b */ /* 0x080fe4000000000a */
[----:B------:R-:W-:Y:S01]  /*2440*/  DFMA R50, R24, R56, R50 ;  /* 0x000000381832722b */ /* 0x000fe20000000032 */
[----:B--2---:R-:W2:Y:S04]  /*2450*/  LDG.E R7, desc[UR8][R8.64+0x4] ;  /* 0x0000040808077981 */ /* 0x004ea8000c1e1900 */
[----:B------:R-:W3:Y:S04]  /*2460*/  LDG.E R23, desc[UR8][R8.64+0xc] ;  /* 0x00000c0808177981 */ /* 0x000ee8000c1e1900 */
[----:B------:R-:W4:Y:S01]  /*2470*/  LDG.E R57, desc[UR8][R8.64+0x18] ;  /* 0x0000180808397981 */ /* 0x000f22000c1e1900 */
[----:B------:R-:W-:-:S02]  /*2480*/  DFMA R14, R38, R60, R14 ;  /* 0x0000003c260e722b */ /* 0x000fc4000000000e */
[-C--:B------:R-:W-:Y:S02]  /*2490*/  DFMA R16, R36, R60.reuse, R16 ;  /* 0x0000003c2410722b */ /* 0x080fe40000000010 */
[-C--:B------:R-:W-:Y:S02]  /*24a0*/  DFMA R18, R26, R60.reuse, R18 ;  /* 0x0000003c1a12722b */ /* 0x080fe40000000012 */
[----:B------:R-:W-:Y:S01]  /*24b0*/  DFMA R34, R24, R60, R34 ;  /* 0x0000003c1822722b */ /* 0x000fe20000000022 */
[----:B------:R-:W5:Y:S01]  /*24c0*/  LDG.E R61, desc[UR8][R8.64+0x1c] ;  /* 0x00001c08083d7981 */ /* 0x000f62000c1e1900 */
[-C--:B0-----:R-:W-:Y:S02]  /*24d0*/  DFMA R20, R38, R58.reuse, R20 ;  /* 0x0000003a2614722b */ /* 0x081fe40000000014 */
[----:B------:R-:W-:Y:S01]  /*24e0*/  DFMA R12, R36, R58, R12 ;  /* 0x0000003a240c722b */ /* 0x000fe2000000000c */
[----:B--2---:R-:W-:-:S04]  /*24f0*/  IMAD R56, R7, UR4, R5 ;  /* 0x0000000407387c24 */ /* 0x004fc8000f8e0205 */
[----:B---3--:R-:W-:Y:S02]  /*2500*/  IMAD R56, R23, R56, R2 ;  /* 0x0000003817387224 */ /* 0x008fe400078e0202 */
[----:B----4-:R-:W-:-:S04]  /*2510*/  IMAD R6, R57, UR7, R0 ;  /* 0x0000000739067c24 */ /* 0x010fc8000f8e0200 */
[----:B------:R-:W-:-:S04]  /*2520*/  IMAD R6, R7, R6, R56 ;  /* 0x0000000607067224 */ /* 0x000fc800078e0238 */
[----:B------:R-:W-:-:S04]  /*2530*/  IMAD.WIDE.U32 R38, R6, 0x8, R30 ;  /* 0x0000000806267825 */ /* 0x000fc800078e001e */
[----:B------:R-:W-:Y:S02]  /*2540*/  IMAD R6, R23, R5, R2 ;  /* 0x0000000517067224 */ /* 0x000fe400078e0202 */
[----:B------:R-:W2:Y:S03]  /*2550*/  LDG.E.64.CONSTANT R38, desc[UR8][R38.64] ;  /* 0x0000000826267981 */ /* 0x000ea6000c1e9b00 */
[----:B-----5:R-:W-:Y:S01]  /*2560*/  IADD3 R5, PT, PT, R61, R6, RZ ;  /* 0x000000063d057210 */ /* 0x020fe20007ffe0ff */
[----:B------:R-:W-:-:S04]  /*2570*/  IMAD R6, R23, UR4, RZ ;  /* 0x0000000417067c24 */ /* 0x000fc8000f8e02ff */
[----:B------:R-:W-:Y:S02]  /*2580*/  IMAD R23, R7, R0, R5 ;  /* 0x0000000007177224 */ /* 0x000fe400078e0205 */
[----:B------:R-:W-:-:S04]  /*2590*/  IMAD R22, R57, UR7, R6 ;  /* 0x0000000739167c24 */ /* 0x000fc8000f8e0206 */
[----:B------:R-:W-:-:S04]  /*25a0*/  IMAD R22, R7, R22, R23 ;  /* 0x0000001607167224 */ /* 0x000fc800078e0217 */
[----:B------:R-:W-:-:S04]  /*25b0*/  IMAD.WIDE.U32 R36, R22, 0x8, R30 ;  /* 0x0000000816247825 */ /* 0x000fc800078e001e */
[C---:B------:R-:W-:Y:S02]  /*25c0*/  IMAD.IADD R22, R61.reuse, 0x1, R22 ;  /* 0x000000013d167824 */ /* 0x040fe400078e0216 */
[----:B------:R-:W3:Y:S03]  /*25d0*/  LDG.E.64.CONSTANT R36, desc[UR8][R36.64] ;  /* 0x0000000824247981 */ /* 0x000ee6000c1e9b00 */
[----:B------:R-:W-:Y:S01]  /*25e0*/  IADD3 R60, PT, PT, R61, R22, RZ ;  /* 0x000000163d3c7210 */ /* 0x000fe20007ffe0ff */
[----:B------:R-:W-:-:S04]  /*25f0*/  IMAD.WIDE.U32 R22, R22, 0x8, R30 ;  /* 0x0000000816167825 */ /* 0x000fc800078e001e */
[----:B------:R-:W-:Y:S02]  /*2600*/  IMAD.WIDE.U32 R30, R60, 0x8, R30 ;  /* 0x000000083c1e7825 */ /* 0x000fe400078e001e */
[----:B------:R-:W4:Y:S04]  /*2610*/  LDG.E R60, desc[UR8][R8.64+0x8] ;  /* 0x00000808083c7981 */ /* 0x000f28000c1e1900 */
[----:B------:R-:W5:Y:S04]  /*2620*/  LDG.E.64.CONSTANT R22, desc[UR8][R22.64] ;  /* 0x0000000816167981 */ /* 0x000f68000c1e9b00 */
[----:B------:R-:W5:Y:S01]  /*2630*/  LDG.E.64.CONSTANT R30, desc[UR8][R30.64] ;  /* 0x000000081e1e7981 */ /* 0x000f62000c1e9b00 */
[----:B------:R-:W-:-:S05]  /*2640*/  IMAD R5, R61, R0, RZ ;  /* 0x000000003d057224 */ /* 0x000fca00078e02ff */
[----:B------:R-:W-:-:S05]  /*2650*/  LEA R56, R5, R4, 0x3 ;  /* 0x0000000405387211 */ /* 0x000fca00078e18ff */
[----:B--2---:R0:W-:Y:S02]  /*2660*/  STS.64 [R56], R38 ;  /* 0x0000002638007388 */ /* 0x0041e40000000a00 */
[----:B0-----:R-:W-:-:S05]  /*2670*/  LEA R56, R3, R56, 0x3 ;  /* 0x0000003803387211 */ /* 0x001fca00078e18ff */
[----:B------:R-:W-:Y:S01]  /*2680*/  IMAD R38, R3, 0x8, R56 ;  /* 0x0000000803267824 */ /* 0x000fe200078e0238 */
[----:B---3--:R0:W-:Y:S01]  /*2690*/  STS.64 [R56], R36 ;  /* 0x0000002438007388 */ /* 0x0081e20000000a00 */
[----:B----4-:R-:W-:-:S04]  /*26a0*/  IMAD R60, R60, UR10, RZ ;  /* 0x0000000a3c3c7c24 */ /* 0x010fc8000f8e02ff */
[-CC-:B0-----:R-:W-:Y:S01]  /*26b0*/  IMAD R37, R7, R60.reuse, R2.reuse ;  /* 0x0000003c07257224 */ /* 0x181fe200078e0202 */
[----:B-----5:R0:W-:Y:S01]  /*26c0*/  STS.64 [R38], R22 ;  /* 0x0000001626007388 */ /* 0x0201e20000000a00 */
[C---:B------:R-:W-:Y:S01]  /*26d0*/  IMAD.IADD R36, R6.reuse, 0x1, R2 ;  /* 0x0000000106247824 */ /* 0x040fe200078e0202 */
[----:B------:R-:W-:Y:S02]  /*26e0*/  IADD3 R60, PT, PT, R57, R60, RZ ;  /* 0x0000003c393c7210 */ /* 0x000fe40007ffe0ff */
[----:B------:R-:W-:Y:S01]  /*26f0*/  LEA R39, R3, R38, 0x3 ;  /* 0x0000002603277211 */ /* 0x000fe200078e18ff */
[----:B------:R-:W-:Y:S01]  /*2700*/  IMAD R36, R61, UR7, R36 ;  /* 0x000000073d247c24 */ /* 0x000fe2000f8e0224 */
[----:B0-----:R-:W-:Y:S02]  /*2710*/  IADD3 R22, PT, PT, R6, R37, RZ ;  /* 0x0000002506167210 */ /* 0x001fe40007ffe0ff */
[----:B------:R-:W-:-:S03]  /*2720*/  LEA R38, R57, R0, 0x1 ;  /* 0x0000000039267211 */ /* 0x000fc600078e08ff */
[----:B------:R-:W-:Y:S02]  /*2730*/  IMAD R6, R61, UR7, R22 ;  /* 0x000000073d067c24 */ /* 0x000fe4000f8e0216 */
[C---:B------:R-:W-:Y:S02]  /*2740*/  IMAD R36, R7.reuse, R60, R36 ;  /* 0x0000003c07247224 */ /* 0x040fe400078e0224 */
[----:B------:R-:W-:Y:S01]  /*2750*/  IMAD R37, R7, R0, R6 ;  /* 0x0000000007257224 */ /* 0x000fe200078e0206 */
[----:B------:R0:W-:Y:S01]  /*2760*/  STS.64 [R39], R30 ;  /* 0x0000001e27007388 */ /* 0x0001e20000000a00 */
[----:B------:R-:W-:Y:S02]  /*2770*/  IMAD.IADD R57, R57, 0x1, R38 ;  /* 0x0000000139397824 */ /* 0x000fe400078e0226 */
[----:B------:R-:W-:-:S04]  /*2780*/  IMAD.WIDE.U32 R22, R37, 0x8, R32 ;  /* 0x0000000825167825 */ /* 0x000fc800078e0020 */
[C-C-:B------:R-:W-:Y:S02]  /*2790*/  IMAD R37, R7.reuse, R38, R6.reuse ;  /* 0x0000002607257224 */ /* 0x140fe400078e0206 */
[C---:B------:R-:W-:Y:S01]  /*27a0*/  IMAD R57, R7.reuse, R57, R6 ;  /* 0x0000003907397224 */ /* 0x040fe200078e0206 */
[----:B------:R-:W2:Y:S01]  /*27b0*/  LDG.E.64.CONSTANT R22, desc[UR8][R22.64] ;  /* 0x0000000816167981 */ /* 0x000ea2000c1e9b00 */
[----:B0-----:R-:W-:Y:S02]  /*27c0*/  IMAD R31, R7, R0, R36 ;  /* 0x00000000071f7224 */ /* 0x001fe400078e0224 */
[----:B------:R-:W-:-:S04]  /*27d0*/  IMAD.WIDE.U32 R6, R37, 0x8, R32 ;  /* 0x0000000825067825 */ /* 0x000fc800078e0020 */
[--C-:B------:R-:W-:Y:S01]  /*27e0*/  IMAD.WIDE.U32 R30, R31, 0x8, R32.reuse ;  /* 0x000000081f1e7825 */ /* 0x100fe200078e0020 */
[----:B------:R-:W3:Y:S03]  /*27f0*/  LDG.E.64.CONSTANT R36, desc[UR8][R6.64] ;  /* 0x0000000806247981 */ /* 0x000ee6000c1e9b00 */
[----:B------:R-:W-:Y:S02]  /*2800*/  IMAD.WIDE.U32 R32, R57, 0x8, R32 ;  /* 0x0000000839207825 */ /* 0x000fe400078e0020 */
[----:B------:R-:W4:Y:S04]  /*2810*/  LDG.E.64.CONSTANT R30, desc[UR8][R30.64] ;  /* 0x000000081e1e7981 */ /* 0x000f28000c1e9b00 */
[----:B------:R-:W5:Y:S01]  /*2820*/  LDG.E.64.CONSTANT R32, desc[UR8][R32.64] ;  /* 0x0000000820207981 */ /* 0x000f62000c1e9b00 */
[----:B------:R-:W-:-:S04]  /*2830*/  IADD3 R5, PT, PT, R5, R2, RZ ;  /* 0x0000000205057210 */ /* 0x000fc80007ffe0ff */
[----:B------:R-:W-:-:S04]  /*2840*/  LEA R5, R5, UR5, 0x3 ;  /* 0x0000000505057c11 */ /* 0x000fc8000f8e18ff */
[----:B------:R-:W-:-:S05]  /*2850*/  LEA R38, R3, R5, 0x3 ;  /* 0x0000000503267211 */ /* 0x000fca00078e18ff */
[----:B------:R-:W-:-:S05]  /*2860*/  IMAD R39, R3, 0x8, R38 ;  /* 0x0000000803277824 */ /* 0x000fca00078e0226 */
[C---:B------:R-:W-:Y:S01]  /*2870*/  LEA R57, R3.reuse, R39, 0x3 ;  /* 0x0000002703397211 */ /* 0x040fe200078e18ff */
[----:B--2---:R0:W-:Y:S04]  /*2880*/  STS.64 [R5], R22 ;  /* 0x0000001605007388 */ /* 0x0041e80000000a00 */
[----:B----4-:R1:W-:Y:S04]  /*2890*/  STS.64 [R38], R30 ;  /* 0x0000001e26007388 */ /* 0x0103e80000000a00 */
[----:B---3--:R-:W-:Y:S04]  /*28a0*/  STS.64 [R39], R36 ;  /* 0x0000002427007388 */ /* 0x008fe80000000a00 */
[----:B-----5:R-:W-:Y:S01]  /*28b0*/  STS.64 [R57], R32 ;  /* 0x0000002039007388 */ /* 0x020fe20000000a00 */
[----:B------:R-:W-:Y:S06]  /*28c0*/  BAR.SYNC.DEFER_BLOCKING 0x0 ;  /* 0x0000000000007b1d */ /* 0x000fec0000010000 */
[----:B------:R-:W2:Y:S01]  /*28d0*/  LDG.E R7, desc[UR8][R8.64+0x1c] ;  /* 0x00001c0808077981 */ /* 0x000ea2000c1e1900 */
[----:B------:R-:W-:-:S05]  /*28e0*/  LEA R60, R3, R4, 0x3 ;  /* 0x00000004033c7211 */ /* 0x000fca00078e18ff */
[----:B0-----:R-:W-:-:S05]  /*28f0*/  IMAD R22, R3, 0x8, R60 ;  /* 0x0000000803167824 */ /* 0x001fca00078e023c */
[----:B-1----:R-:W-:Y:S01]  /*2900*/  LEA R30, R3, R22, 0x3 ;  /* 0x00000016031e7211 */ /* 0x002fe200078e18ff */
[-C--:B------:R-:W-:Y:S01]  /*2910*/  DFMA R28, R26, R58.reuse, R28 ;  /* 0x0000003a1a1c722b */ /* 0x080fe2000000001c */
[----:B------:R-:W-:Y:S01]  /*2920*/  LDS.64 R22, [R22] ;  /* 0x0000000016167984 */ /* 0x000fe20000000a00 */
[----:B------:R-:W-:-:S03]  /*2930*/  DFMA R48, R24, R58, R48 ;  /* 0x0000003a1830722b */ /* 0x000fc60000000030 */
[----:B------:R-:W-:Y:S04]  /*2940*/  LDS.64 R24, [R60] ;  /* 0x000000003c187984 */ /* 0x000fe80000000a00 */
[----:B------:R-:W-:Y:S04]  /*2950*/  LDS.64 R30, [R30] ;  /* 0x000000001e1e7984 */ /* 0x000fe80000000a00 */
[----:B------:R-:W-:Y:S01]  /*2960*/  LDS.64 R26, [R4] ;  /* 0x00000000041a7984 */ /* 0x000fe20000000a00 */
[----:B--2---:R-:W-:-:S05]  /*2970*/  IMAD R0, R7, R0, RZ ;  /* 0x0000000007007224 */ /* 0x004fca00078e02ff */
[----:B------:R-:W-:-:S04]  /*2980*/  LEA R0, R0, UR5, 0x3 ;  /* 0x0000000500007c11 */ /* 0x000fc8000f8e18ff */
[C---:B------:R-:W-:Y:S01]  /*2990*/  LEA R56, R3.reuse, R0, 0x3 ;  /* 0x0000000003387211 */ /* 0x040fe200078e18ff */
[----:B------:R-:W0:Y:S04]  /*29a0*/  LDS.64 R58, [R0] ;  /* 0x00000000003a7984 */ /* 0x000e280000000a00 */
[C---:B------:R-:W-:Y:S01]  /*29b0*/  IMAD R6, R3.reuse, 0x8, R56 ;  /* 0x0000000803067824 */ /* 0x040fe200078e0238 */
[----:B------:R-:W1:Y:S04]  /*29c0*/  LDS.64 R36, [R56] ;  /* 0x0000000038247984 */ /* 0x000e680000000a00 */
[----:B------:R-:W-:Y:S01]  /*29d0*/  LEA R5, R3, R6, 0x3 ;  /* 0x0000000603057211 */ /* 0x000fe200078e18ff */
[----:B------:R-:W2:Y:S04]  /*29e0*/  LDS.64 R32, [R6] ;  /* 0x0000000006207984 */ /* 0x000ea80000000a00 */
[----:B------:R-:W3:Y:S01]  /*29f0*/  LDS.64 R38, [R5] ;  /* 0x0000000005267984 */ /* 0x000ee20000000a00 */
[----:B0-----:R-:W-:-:S02]  /*2a00*/  DFMA R40, R24, R58, R40 ;  /* 0x0000003a1828722b */ /* 0x001fc40000000028 */
[-C--:B------:R-:W-:Y:S02]  /*2a10*/  DFMA R42, R22, R58.reuse, R42 ;  /* 0x0000003a162a722b */ /* 0x080fe4000000002a */
[-C--:B------:R-:W-:Y:S02]  /*2a20*/  DFMA R46, R30, R58.reuse, R46 ;  /* 0x0000003a1e2e722b */ /* 0x080fe4000000002e */
[C---:B------:R-:W-:Y:S01]  /*2a30*/  DFMA R44, R26.reuse, R58, R44 ;  /* 0x0000003a1a2c722b */ /* 0x040fe2000000002c */
[----:B------:R-:W-:Y:S01]  /*2a40*/  LEA R58, R7, R4, 0x3 ;  /* 0x00000004073a7211 */ /* 0x000fe200078e18ff */
[----:B-1----:R-:W-:-:S04]  /*2a50*/  DFMA R52, R26, R36, R52 ;  /* 0x000000241a34722b */ /* 0x002fc80000000034 */
[C---:B------:R-:W-:Y:S01]  /*2a60*/  IMAD R60, R3.reuse, 0x8, R58 ;  /* 0x00000008033c7824 */ /* 0x040fe200078e023a */
[C---:B--2---:R-:W-:Y:S02]  /*2a70*/  DFMA R14, R26.reuse, R32, R14 ;  /* 0x000000201a0e722b */ /* 0x044fe4000000000e */
[----:B---3--:R-:W-:Y:S02]  /*2a80*/  DFMA R26, R26, R38, R20 ;  /* 0x000000261a1a722b */ /* 0x008fe40000000014 */
[C---:B------:R-:W-:Y:S01]  /*2a90*/  LEA R20, R3.reuse, R60, 0x3 ;  /* 0x0000003c03147211 */ /* 0x040fe200078e18ff */
[-C--:B------:R-:W-:Y:S02]  /*2aa0*/  DFMA R16, R24, R32.reuse, R16 ;  /* 0x000000201810722b */ /* 0x080fe40000000010 */
[-C--:B------:R-:W-:Y:S02]  /*2ab0*/  DFMA R18, R22, R32.reuse, R18 ;  /* 0x000000201612722b */ /* 0x080fe40000000012 */
[----:B------:R-:W-:Y:S01]  /*2ac0*/  DFMA R32, R30, R32, R34 ;  /* 0x000000201e20722b */ /* 0x000fe20000000022 */
[----:B------:R-:W-:Y:S01]  /*2ad0*/  LEA R34, R3, R20, 0x3 ;  /* 0x0000001403227211 */ /* 0x000fe200078e18ff */
[-C--:B------:R-:W-:Y:S01]  /*2ae0*/  DFMA R54, R24, R36.reuse, R54 ;  /* 0x000000241836722b */ /* 0x080fe20000000036 */
[----:B------:R-:W-:Y:S01]  /*2af0*/  LDS.64 R20, [R20] ;  /* 0x0000000014147984 */ /* 0x000fe20000000a00 */
[----:B------:R-:W-:-:S02]  /*2b00*/  DFMA R10, R22, R36, R10 ;  /* 0x00000024160a722b */ /* 0x000fc4000000000a */
[----:B------:R-:W-:Y:S01]  /*2b10*/  DFMA R50, R30, R36, R50 ;  /* 0x000000241e32722b */ /* 0x000fe20000000032 */
[----:B------:R-:W-:Y:S01]  /*2b20*/  LDS.64 R34, [R34] ;  /* 0x0000000022227984 */ /* 0x000fe20000000a00 */
[-C--:B------:R-:W-:Y:S02]  /*2b30*/  DFMA R24, R24, R38.reuse, R12 ;  /* 0x000000261818722b */ /* 0x080fe4000000000c */
[-C--:B------:R-:W-:Y:S01]  /*2b40*/  DFMA R22, R22, R38.reuse, R28 ;  /* 0x000000261616722b */ /* 0x080fe2000000001c */
[----:B------:R-:W-:Y:S04]  /*2b50*/  LDS.64 R12, [R60] ;  /* 0x000000003c0c7984 */ /* 0x000fe80000000a00 */
[----:B------:R-:W0:Y:S04]  /*2b60*/  LDS.64 R36, [R0+0x8] ;  /* 0x0000080000247984 */ /* 0x000e280000000a00 */
[----:B------:R1:W2:Y:S01]  /*2b70*/  LDS.64 R28, [R58] ;  /* 0x000000003a1c7984 */ /* 0x0002a20000000a00 */
[----:B------:R-:W-:-:S03]  /*2b80*/  DFMA R38, R30, R38, R48 ;  /* 0x000000261e26722b */ /* 0x000fc60000000030 */
[----:B------:R-:W3:Y:S04]  /*2b90*/  LDS.64 R30, [R6+0x8] ;  /* 0x00000800061e7984 */ /* 0x000ee80000000a00 */
[----:B------:R-:W4:Y:S01]  /*2ba0*/  LDS.64 R48, [R56+0x8] ;  /* 0x0000080038307984 */ /* 0x000f220000000a00 */
[----:B-1----:R-:W-:Y:S01]  /*2bb0*/  IMAD R58, R7, 0x8, R58 ;  /* 0x00000008073a7824 */ /* 0x002fe200078e023a */
[-C--:B0-----:R-:W-:Y:S02]  /*2bc0*/  DFMA R40, R12, R36.reuse, R40 ;  /* 0x000000240c28722b */ /* 0x081fe40000000028 */
[-C--:B------:R-:W-:Y:S02]  /*2bd0*/  DFMA R42, R20, R36.reuse, R42 ;  /* 0x00000024142a722b */ /* 0x080fe4000000002a */
[----:B------:R-:W-:-:S02]  /*2be0*/  DFMA R46, R34, R36, R46 ;  /* 0x00000024222e722b */ /* 0x000fc4000000002e */
[C---:B--2---:R-:W-:Y:S01]  /*2bf0*/  DFMA R36, R28.reuse, R36, R44 ;  /* 0x000000241c24722b */ /* 0x044fe2000000002c */
[----:B------:R-:W0:Y:S01]  /*2c00*/  LDS.64 R44, [R5+0x8] ;  /* 0x00000800052c7984 */ /* 0x000e220000000a00 */
[----:B------:R-:W-:Y:S01]  /*2c10*/  LEA R60, R3, R58, 0x3 ;  /* 0x0000003a033c7211 */ /* 0x000fe200078e18ff */
[----:B---3--:R-:W-:-:S03]  /*2c20*/  DFMA R14, R28, R30, R14 ;  /* 0x0000001e1c0e722b */ /* 0x008fc6000000000e */
[C---:B------:R-:W-:Y:S01]  /*2c30*/  LEA R57, R3.reuse, R60, 0x3 ;  /* 0x0000003c03397211 */ /* 0x040fe200078e18ff */
[-C--:B------:R-:W-:Y:S02]  /*2c40*/  DFMA R16, R12, R30.reuse, R16 ;  /* 0x0000001e0c10722b */ /* 0x080fe40000000010 */
[-C--:B------:R-:W-:Y:S02]  /*2c50*/  DFMA R18, R20, R30.reuse, R18 ;  /* 0x0000001e1412722b */ /* 0x080fe40000000012 */
[----:B------:R-:W-:Y:S01]  /*2c60*/  DFMA R30, R34, R30, R32 ;  /* 0x0000001e221e722b */ /* 0x000fe20000000020 */
[----:B------:R-:W-:Y:S01]  /*2c70*/  IMAD R32, R3, 0x8, R57 ;  /* 0x0000000803207824 */ /* 0x000fe200078e0239 */
[-C--:B----4-:R-:W-:Y:S02]  /*2c80*/  DFMA R52, R28, R48.reuse, R52 ;  /* 0x000000301c34722b */ /* 0x090fe40000000034 */
[-C--:B------:R-:W-:Y:S02]  /*2c90*/  DFMA R54, R12, R48.reuse, R54 ;  /* 0x000000300c36722b */ /* 0x080fe40000000036 */
[-C--:B------:R-:W-:Y:S01]  /*2ca0*/  DFMA R10, R20, R48.reuse, R10 ;  /* 0x00000030140a722b */ /* 0x080fe2000000000a */
[----:B------:R-:W-:Y:S01]  /*2cb0*/  LDS.64 R32, [R32] ;  /* 0x0000000020207984 */ /* 0x000fe20000000a00 */
[----:B------:R-:W-:-:S03]  /*2cc0*/  DFMA R48, R34, R48, R50 ;  /* 0x000000302230722b */ /* 0x000fc60000000032 */
[----:B------:R-:W1:Y:S01]  /*2cd0*/  LDS.64 R50, [R0+0x10] ;  /* 0x0000100000327984 */ /* 0x000e620000000a00 */
[-C--:B0-----:R-:W-:Y:S02]  /*2ce0*/  DFMA R24, R12, R44.reuse, R24 ;  /* 0x0000002c0c18722b */ /* 0x081fe40000000018 */
[-C--:B------:R-:W-:Y:S01]  /*2cf0*/  DFMA R20, R20, R44.reuse, R22 ;  /* 0x0000002c1414722b */ /* 0x080fe20000000016 */
[----:B------:R-:W0:Y:S01]  /*2d00*/  LDS.64 R12, [R60] ;  /* 0x000000003c0c7984 */ /* 0x000e220000000a00 */
[----:B------:R-:W-:-:S03]  /*2d10*/  DFMA R28, R28, R44, R26 ;  /* 0x0000002c1c1c722b */ /* 0x000fc6000000001a */
[----:B------:R-:W2:Y:S04]  /*2d20*/  LDS.64 R22, [R57] ;  /* 0x0000000039167984 */ /* 0x000ea80000000a00 */
[----:B------:R-:W3:Y:S01]  /*2d30*/  LDS.64 R26, [R58] ;  /* 0x000000003a1a7984 */ /* 0x000ee20000000a00 */
[----:B------:R-:W-:-:S03]  /*2d40*/  DFMA R44, R34, R44, R38 ;  /* 0x0000002c222c722b */ /* 0x000fc60000000026 */
[----:B------:R-:W4:Y:S04]  /*2d50*/  LDS.64 R38, [R56+0x10] ;  /* 0x0000100038267984 */ /* 0x000f280000000a00 */
[----:B------:R-:W5:Y:S01]  /*2d60*/  LDS.64 R34, [R6+0x10] ;  /* 0x0000100006227984 */ /* 0x000f620000000a00 */
[-C--:B-1----:R-:W-:Y:S02]  /*2d70*/  DFMA R46, R32, R50.reuse, R46 ;  /* 0x00000032202e722b */ /* 0x082fe4000000002e */
[-C--:B0-----:R-:W-:Y:S02]  /*2d80*/  DFMA R40, R12, R50.reuse, R40 ;  /* 0x000000320c28722b */ /* 0x081fe40000000028 */
[-C--:B--2---:R-:W-:Y:S02]  /*2d90*/  DFMA R42, R22, R50.reuse, R42 ;  /* 0x00000032162a722b */ /* 0x084fe4000000002a */
[C---:B---3--:R-:W-:Y:S01]  /*2da0*/  DFMA R50, R26.reuse, R50, R36 ;  /* 0x000000321a32722b */ /* 0x048fe20000000024 */
[----:B------:R-:W0:Y:S01]  /*2db0*/  LDS.64 R36, [R5+0x10] ;  /* 0x0000100005247984 */ /* 0x000e220000000a00 */
[----:B------:R-:W-:Y:S01]  /*2dc0*/  LEA R58, R7, R58, 0x3 ;  /* 0x0000003a073a7211 */ /* 0x000fe200078e18ff */
[----:B----4-:R-:W-:-:S03]  /*2dd0*/  DFMA R52, R26, R38, R52 ;  /* 0x000000261a34722b */ /* 0x010fc60000000034 */
[----:B------:R-:W-:Y:S01]  /*2de0*/  LEA R60, R3, R58, 0x3 ;  /* 0x0000003a033c7211 */ /* 0x000fe200078e18ff */
[-C--:B-----5:R-:W-:Y:S02]  /*2df0*/  DFMA R14, R26, R34.reuse, R14 ;  /* 0x000000221a0e722b */ /* 0x0a0fe4000000000e */
[-C--:B------:R-:W-:Y:S02]  /*2e00*/  DFMA R16, R12, R34.reuse, R16 ;  /* 0x000000220c10722b */ /* 0x080fe40000000010 */
[-C--:B------:R-:W-:Y:S02]  /*2e10*/  DFMA R18, R22, R34.reuse, R18 ;  /* 0x000000221612722b */ /* 0x080fe40000000012 */
[----:B------:R-:W-:Y:S02]  /*2e20*/  DFMA R34, R32, R34, R30 ;  /* 0x000000222022722b */ /* 0x000fe4000000001e */
[-C--:B------:R-:W-:Y:S02]  /*2e30*/  DFMA R54, R12, R38.reuse, R54 ;  /* 0x000000260c36722b */ /* 0x080fe40000000036 */
[----:B------:R-:W-:-:S02]  /*2e40*/  DFMA R10, R22, R38, R10 ;  /* 0x00000026160a722b */ /* 0x000fc4000000000a */
[----:B------:R-:W-:Y:S01]  /*2e50*/  DFMA R38, R32, R38, R48 ;  /* 0x000000262026722b */ /* 0x000fe20000000030 */
[----:B------:R-:W-:Y:S01]  /*2e60*/  LDS.64 R48, [R0+0x18] ;  /* 0x0000180000307984 */ /* 0x000fe20000000a00 */
[----:B0-----:R-:W-:Y:S01]  /*2e70*/  DFMA R26, R26, R36, R28 ;  /* 0x000000241a1a722b */ /* 0x001fe2000000001c */
[----:B------:R-:W-:-:S05]  /*2e80*/  IMAD R28, R3, 0x8, R60 ;  /* 0x00000008031c7824 */ /* 0x000fca00078e023c */
[----:B------:R-:W-:Y:S01]  /*2e90*/  LEA R30, R3, R28, 0x3 ;  /* 0x0000001c031e7211 */ /* 0x000fe200078e18ff */
[-C--:B------:R-:W-:Y:S01]  /*2ea0*/  DFMA R12, R12, R36.reuse, R24 ;  /* 0x000000240c0c722b */ /* 0x080fe20000000018 */
[----:B------:R-:W0:Y:S01]  /*2eb0*/  LDS.64 R28, [R28] ;  /* 0x000000001c1c7984 */ /* 0x000e220000000a00 */
[----:B------:R-:W-:-:S03]  /*2ec0*/  DFMA R22, R22, R36, R20 ;  /* 0x000000241616722b */ /* 0x000fc60000000014 */
[----:B------:R-:W1:Y:S04]  /*2ed0*/  LDS.64 R24, [R60] ;  /* 0x000000003c187984 */ /* 0x000e680000000a00 */
[----:B------:R-:W2:Y:S04]  /*2ee0*/  LDS.64 R30, [R30] ;  /* 0x000000001e1e7984 */ /* 0x000ea80000000a00 */
[----:B------:R-:W3:Y:S01]  /*2ef0*/  LDS.64 R20, [R58] ;  /* 0x000000003a147984 */ /* 0x000ee20000000a00 */
[----:B------:R-:W-:-:S03]  /*2f00*/  DFMA R36, R32, R36, R44 ;  /* 0x000000242024722b */ /* 0x000fc6000000002c */
[----:B------:R-:W4:Y:S04]  /*2f10*/  LDS.64 R32, [R6+0x18] ;  /* 0x0000180006207984 */ /* 0x000f280000000a00 */
[----:B------:R-:W5:Y:S01]  /*2f20*/  LDS.64 R44, [R56+0x18] ;  /* 0x00001800382c7984 */ /* 0x000f620000000a00 */
[-C--:B0-----:R-:W-:Y:S02]  /*2f30*/  DFMA R42, R28, R48.reuse, R42 ;  /* 0x000000301c2a722b */ /* 0x081fe4000000002a */
[-C--:B-1----:R-:W-:Y:S02]  /*2f40*/  DFMA R40, R24, R48.reuse, R40 ;  /* 0x000000301828722b */ /* 0x082fe40000000028 */
[-C--:B--2---:R-:W-:Y:S02]  /*2f50*/  DFMA R46, R30, R48.reuse, R46 ;  /* 0x000000301e2e722b */ /* 0x084fe4000000002e */
[----:B---3--:R-:W-:Y:S01]  /*2f60*/  DFMA R48, R20, R48, R50 ;  /* 0x000000301430722b */ /* 0x008fe20000000032 */
[----:B------:R-:W0:Y:S01]  /*2f70*/  LDS.64 R50, [R5+0x18] ;  /* 0x0000180005327984 */ /* 0x000e220000000a00 */
[----:B------:R-:W-:-:S05]  /*2f80*/  LEA R58, R7, R58, 0x3 ;  /* 0x0000003a073a7211 */ /* 0x000fca00078e18ff */
[C---:B------:R-:W-:Y:S01]  /*2f90*/  IMAD R60, R3.reuse, 0x8, R58 ;  /* 0x00000008033c7824 */ /* 0x040fe200078e023a */
[-C--:B----4-:R-:W-:Y:S02]  /*2fa0*/  DFMA R14, R20, R32.reuse, R14 ;  /* 0x00000020140e722b */ /* 0x090fe4000000000e */
[-C--:B------:R-:W-:Y:S02]  /*2fb0*/  DFMA R16, R24, R32.reuse, R16 ;  /* 0x000000201810722b */ /* 0x080fe40000000010 */
[C---:B------:R-:W-:Y:S01]  /*2fc0*/  LEA R57, R3.reuse, R60, 0x3 ;  /* 0x0000003c03397211 */ /* 0x040fe200078e18ff */
[-C--:B------:R-:W-:Y:S02]  /*2fd0*/  DFMA R18, R28, R32.reuse, R18 ;  /* 0x000000201c12722b */ /* 0x080fe40000000012 */
[----:B------:R-:W-:Y:S01]  /*2fe0*/  DFMA R32, R30, R32, R34 ;  /* 0x000000201e20722b */ /* 0x000fe20000000022 */
[----:B------:R-:W-:Y:S01]  /*2ff0*/  LEA R34, R3, R57, 0x3 ;  /* 0x0000003903227211 */ /* 0x000fe200078e18ff */
[----:B-----5:R-:W-:-:S02]  /*3000*/  DFMA R52, R20, R44, R52 ;  /* 0x0000002c1434722b */ /* 0x020fc40000000034 */
        /* <DEDUP_REMOVED lines=19> */
[----:B------:R-:W-:Y:S01]  /*3140*/  IMAD R58, R7, 0x8, R58 ;  /* 0x00000008073a7824 */ /* 0x000fe200078e023a */
[----:B----4-:R-:W-:-:S04]  /*3150*/  DFMA R52, R26, R36, R52 ;  /* 0x000000241a34722b */ /* 0x010fc80000000034 */
        /* <DEDUP_REMOVED lines=10> */
[----:B------:R-:W-:-:S05]  /*3200*/  LEA R20, R3, R60, 0x3 ;  /* 0x0000003c03147211 */ /* 0x000fca00078e18ff */
[----:B------:R-:W-:Y:S01]  /*3210*/  IMAD R32, R3, 0x8, R20 ;  /* 0x0000000803207824 */ /* 0x000fe200078e0214 */
        /* <DEDUP_REMOVED lines=14> */
[----:B------:R-:W-:-:S04]  /*3300*/  LEA R58, R7, R58, 0x3 ;  /* 0x0000003a073a7211 */ /* 0x000fc800078e18ff */
[----:B------:R-:W-:Y:S01]  /*3310*/  LEA R60, R3, R58, 0x3 ;  /* 0x0000003a033c7211 */ /* 0x000fe200078e18ff */
[----:B----4-:R-:W-:-:S04]  /*3320*/  DFMA R52, R28, R50, R52 ;  /* 0x000000321c34722b */ /* 0x010fc80000000034 */
[----:B------:R-:W-:Y:S01]  /*3330*/  IMAD R57, R3, 0x8, R60 ;  /* 0x0000000803397824 */ /* 0x000fe200078e023c */
[----:B-----5:R-:W-:Y:S02]  /*3340*/  DFMA R14, R28, R34, R14 ;  /* 0x000000221c0e722b */ /* 0x020fe4000000000e */
[-C--:B------:R-:W-:Y:S02]  /*3350*/  DFMA R54, R12, R50.reuse, R54 ;  /* 0x000000320c36722b */ /* 0x080fe40000000036 */
[C---:B------:R-:W-:Y:S02]  /*3360*/  DFMA R10, R20.reuse, R50, R10 ;  /* 0x00000032140a722b */ /* 0x040fe4000000000a */
[----:B------:R-:W-:Y:S02]  /*3370*/  DFMA R18, R20, R34, R18 ;  /* 0x000000221412722b */ /* 0x000fe40000000012 */
[----:B------:R-:W-:Y:S02]  /*3380*/  DFMA R50, R32, R50, R36 ;  /* 0x000000322032722b */ /* 0x000fe40000000024 */
[-C--:B------:R-:W-:Y:S01]  /*3390*/  DFMA R16, R12, R34.reuse, R16 ;  /* 0x000000220c10722b */ /* 0x080fe20000000010 */
[----:B------:R-:W-:Y:S01]  /*33a0*/  LDS.64 R36, [R0+0x30] ;  /* 0x0000300000247984 */ /* 0x000fe20000000a00 */
[----:B------:R-:W-:-:S03]  /*33b0*/  DFMA R34, R32, R34, R30 ;  /* 0x000000222022722b */ /* 0x000fc6000000001e */
[----:B------:R-:W-:Y:S01]  /*33c0*/  LDS.64 R30, [R58] ;  /* 0x000000003a1e7984 */ /* 0x000fe20000000a00 */
[-C--:B0-----:R-:W-:Y:S01]  /*33d0*/  DFMA R28, R28, R38.reuse, R26 ;  /* 0x000000261c1c722b */ /* 0x081fe2000000001a */
[----:B------:R-:W-:Y:S01]  /*33e0*/  LEA R26, R3, R57, 0x3 ;  /* 0x00000039031a7211 */ /* 0x000fe200078e18ff */
[-C--:B------:R-:W-:Y:S02]  /*33f0*/  DFMA R24, R12, R38.reuse, R24 ;  /* 0x000000260c18722b */ /* 0x080fe40000000018 */
[-C--:B------:R-:W-:Y:S01]  /*3400*/  DFMA R20, R20, R38.reuse, R22 ;  /* 0x000000261414722b */ /* 0x080fe20000000016 */
[----:B------:R-:W0:Y:S04]  /*3410*/  LDS.64 R12, [R60] ;  /* 0x000000003c0c7984 */ /* 0x000e280000000a00 */
[----:B------:R-:W1:Y:S04]  /*3420*/  LDS.64 R22, [R57] ;  /* 0x0000000039167984 */ /* 0x000e680000000a00 */
[----:B------:R-:W2:Y:S01]  /*3430*/  LDS.64 R26, [R26] ;  /* 0x000000001a1a7984 */ /* 0x000ea20000000a00 */
[----:B------:R-:W-:-:S03]  /*3440*/  DFMA R38, R32, R38, R48 ;  /* 0x000000262026722b */ /* 0x000fc60000000030 */
[----:B------:R-:W3:Y:S04]  /*3450*/  LDS.64 R48, [R56+0x30] ;  /* 0x0000300038307984 */ /* 0x000ee80000000a00 */
[----:B------:R-:W4:Y:S01]  /*3460*/  LDS.64 R32, [R6+0x30] ;  /* 0x0000300006207984 */ /* 0x000f220000000a00 */
[-C--:B0-----:R-:W-:Y:S02]  /*3470*/  DFMA R40, R12, R36.reuse, R40 ;  /* 0x000000240c28722b */ /* 0x081fe40000000028 */
[-C--:B-1----:R-:W-:Y:S02]  /*3480*/  DFMA R42, R22, R36.reuse, R42 ;  /* 0x00000024162a722b */ /* 0x082fe4000000002a */
[-C--:B--2---:R-:W-:Y:S02]  /*3490*/  DFMA R46, R26, R36.reuse, R46 ;  /* 0x000000241a2e722b */ /* 0x084fe4000000002e */
[C---:B------:R-:W-:Y:S01]  /*34a0*/  DFMA R36, R30.reuse, R36, R44 ;  /* 0x000000241e24722b */ /* 0x040fe2000000002c */
[----:B------:R-:W0:Y:S01]  /*34b0*/  LDS.64 R44, [R5+0x30] ;  /* 0x00003000052c7984 */ /* 0x000e220000000a00 */
[----:B------:R-:W-:Y:S01]  /*34c0*/  LEA R58, R7, R58, 0x3 ;  /* 0x0000003a073a7211 */ /* 0x000fe200078e18ff */
[----:B---3--:R-:W-:-:S04]  /*34d0*/  DFMA R52, R30, R48, R52 ;  /* 0x000000301e34722b */ /* 0x008fc80000000034 */
[----:B------:R-:W-:Y:S01]  /*34e0*/  IMAD R60, R3, 0x8, R58 ;  /* 0x00000008033c7824 */ /* 0x000fe200078e023a */
[-C--:B----4-:R-:W-:Y:S02]  /*34f0*/  DFMA R14, R30, R32.reuse, R14 ;  /* 0x000000201e0e722b */ /* 0x090fe4000000000e */
        /* <DEDUP_REMOVED lines=8> */
[----:B------:R-:W-:-:S04]  /*3580*/  LEA R28, R3, R60, 0x3 ;  /* 0x0000003c031c7211 */ /* 0x000fc800078e18ff */
        /* <DEDUP_REMOVED lines=15> */
[----:B------:R-:W-:-:S05]  /*3680*/  IMAD R58, R7, 0x8, R58 ;  /* 0x00000008073a7824 */ /* 0x000fca00078e023a */
[----:B------:R-:W-:Y:S01]  /*3690*/  LEA R60, R3, R58, 0x3 ;  /* 0x0000003a033c7211 */ /* 0x000fe200078e18ff */
[----:B----4-:R-:W-:-:S03]  /*36a0*/  DFMA R14, R20, R26, R14 ;  /* 0x0000001a140e722b */ /* 0x010fc6000000000e */
[C---:B------:R-:W-:Y:S01]  /*36b0*/  LEA R57, R3.reuse, R60, 0x3 ;  /* 0x0000003c03397211 */ /* 0x040fe200078e18ff */
[-C--:B------:R-:W-:Y:S02]  /*36c0*/  DFMA R16, R24, R26.reuse, R16 ;  /* 0x0000001a1810722b */ /* 0x080fe40000000010 */
[-C--:B------:R-:W-:Y:S02]  /*36d0*/  DFMA R18, R28, R26.reuse, R18 ;  /* 0x0000001a1c12722b */ /* 0x080fe40000000012 */
[----:B------:R-:W-:Y:S01]  /*36e0*/  DFMA R26, R34, R26, R32 ;  /* 0x0000001a221a722b */ /* 0x000fe20000000020 */
[----:B------:R-:W-:Y:S01]  /*36f0*/  IMAD R32, R3, 0x8, R57 ;  /* 0x0000000803207824 */ /* 0x000fe200078e0239 */
[-C--:B-----5:R-:W-:Y:S02]  /*3700*/  DFMA R52, R20, R38.reuse, R52 ;  /* 0x000000261434722b */ /* 0x0a0fe40000000034 */
        /* <DEDUP_REMOVED lines=20> */
[----:B----4-:R-:W-:-:S02]  /*3850*/  DFMA R14, R30, R34, R14 ;  /* 0x000000221e0e722b */ /* 0x010fc4000000000e */
[-C--:B------:R-:W-:Y:S02]  /*3860*/  DFMA R16, R24, R34.reuse, R16 ;  /* 0x000000221810722b */ /* 0x080fe40000000010 */
[-C--:B------:R-:W-:Y:S02]  /*3870*/  DFMA R18, R22, R34.reuse, R18 ;  /* 0x000000221612722b */ /* 0x080fe40000000012 */
[----:B------:R-:W-:Y:S01]  /*3880*/  DFMA R34, R32, R34, R26 ;  /* 0x000000222022722b */ /* 0x000fe2000000001a */
[----:B------:R-:W-:Y:S01]  /*3890*/  LEA R26, R3, R58, 0x3 ;  /* 0x0000003a031a7211 */ /* 0x000fe200078e18ff */
[----:B-----5:R-:W-:-:S04]  /*38a0*/  DFMA R52, R30, R44, R52 ;  /* 0x0000002c1e34722b */ /* 0x020fc80000000034 */
[C---:B------:R-:W-:Y:S01]  /*38b0*/  IMAD R60, R3.reuse, 0x8, R26 ;  /* 0x00000008033c7824 */ /* 0x040fe200078e021a */
[-C--:B------:R-:W-:Y:S01]  /*38c0*/  DFMA R54, R24, R44.reuse, R54 ;  /* 0x0000002c1836722b */ /* 0x080fe20000000036 */
[----:B------:R-:W-:Y:S01]  /*38d0*/  LDS.64 R26, [R26] ;  /* 0x000000001a1a7984 */ /* 0x000fe20000000a00 */
[-C--:B------:R-:W-:Y:S02]  /*38e0*/  DFMA R10, R22, R44.reuse, R10 ;  /* 0x0000002c160a722b */ /* 0x080fe4000000000a */
[----:B------:R-:W-:Y:S01]  /*38f0*/  DFMA R44, R32, R44, R38 ;  /* 0x0000002c202c722b */ /* 0x000fe20000000026 */
[----:B------:R-:W-:-:S06]  /*3900*/  LEA R38, R3, R60, 0x3 ;  /* 0x0000003c03267211 */ /* 0x000fcc00078e18ff */
[----:B------:R-:W-:Y:S01]  /*3910*/  LDS.64 R38, [R38] ;  /* 0x0000000026267984 */ /* 0x000fe20000000a00 */
[-C--:B0-----:R-:W-:Y:S02]  /*3920*/  DFMA R30, R30, R50.reuse, R20 ;  /* 0x000000321e1e722b */ /* 0x081fe40000000014 */
[-C--:B------:R-:W-:Y:S01]  /*3930*/  DFMA R24, R24, R50.reuse, R12 ;  /* 0x000000321818722b */ /* 0x080fe2000000000c */
[----:B------:R-:W0:Y:S01]  /*3940*/  LDS.64 R20, [R0+0x48] ;  /* 0x0000480000147984 */ /* 0x000e220000000a00 */
[----:B------:R-:W-:-:S03]  /*3950*/  DFMA R22, R22, R50, R28 ;  /* 0x000000321616722b */ /* 0x000fc6000000001c */
[----:B------:R-:W1:Y:S04]  /*3960*/  LDS.64 R12, [R60] ;  /* 0x000000003c0c7984 */ /* 0x000e680000000a00 */
[----:B------:R2:W3:Y:S01]  /*3970*/  LDS.64 R28, [R58] ;  /* 0x000000003a1c7984 */ /* 0x0004e20000000a00 */
[----:B------:R-:W-:-:S03]  /*3980*/  DFMA R50, R32, R50, R36 ;  /* 0x000000322032722b */ /* 0x000fc60000000024 */
[----:B------:R-:W4:Y:S04]  /*3990*/  LDS.64 R32, [R6+0x48] ;  /* 0x0000480006207984 */ /* 0x000f280000000a00 */
[----:B------:R-:W5:Y:S01]  /*39a0*/  LDS.64 R36, [R56+0x48] ;  /* 0x0000480038247984 */ /* 0x000f620000000a00 */
[----:B--2---:R-:W-:Y:S01]  /*39b0*/  LEA R58, R7, R58, 0x3 ;  /* 0x0000003a073a7211 */ /* 0x004fe200078e18ff */
[-C--:B0-----:R-:W-:Y:S02]  /*39c0*/  DFMA R40, R26, R20.reuse, R40 ;  /* 0x000000141a28722b */ /* 0x081fe40000000028 */
[-C--:B------:R-:W-:Y:S02]  /*39d0*/  DFMA R46, R38, R20.reuse, R46 ;  /* 0x00000014262e722b */ /* 0x080fe4000000002e */
[----:B-1----:R-:W-:-:S02]  /*39e0*/  DFMA R42, R12, R20, R42 ;  /* 0x000000140c2a722b */ /* 0x002fc4000000002a */
[C---:B---3--:R-:W-:Y:S01]  /*39f0*/  DFMA R20, R28.reuse, R20, R48 ;  /* 0x000000141c14722b */ /* 0x048fe20000000030 */
[----:B------:R-:W0:Y:S01]  /*3a00*/  LDS.64 R48, [R5+0x48] ;  /* 0x0000480005307984 */ /* 0x000e220000000a00 */
        /* <DEDUP_REMOVED lines=28> */
[----:B----4-:R-:W-:-:S02]  /*3bd0*/  DFMA R14, R30, R38, R14 ;  /* 0x000000261e0e722b */ /* 0x010fc4000000000e */
[-C--:B------:R-:W-:Y:S02]  /*3be0*/  DFMA R16, R26, R38.reuse, R16 ;  /* 0x000000261a10722b */ /* 0x080fe40000000010 */
[C---:B------:R-:W-:Y:S01]  /*3bf0*/  LEA R60, R3.reuse, R58, 0x3 ;  /* 0x0000003a033c7211 */ /* 0x040fe200078e18ff */
[-C--:B------:R-:W-:Y:S02]  /*3c00*/  DFMA R18, R22, R38.reuse, R18 ;  /* 0x000000261612722b */ /* 0x080fe40000000012 */
[----:B------:R-:W-:Y:S01]  /*3c10*/  DFMA R38, R34, R38, R32 ;  /* 0x000000262226722b */ /* 0x000fe20000000020 */
[----:B------:R-:W-:Y:S01]  /*3c20*/  LEA R32, R3, R60, 0x3 ;  /* 0x0000003c03207211 */ /* 0x000fe200078e18ff */
[----:B-----5:R-:W-:-:S04]  /*3c30*/  DFMA R52, R30, R50, R52 ;  /* 0x000000321e34722b */ /* 0x020fc80000000034 */
[----:B------:R-:W-:Y:S01]  /*3c40*/  IMAD R57, R3, 0x8, R32 ;  /* 0x0000000803397824 */ /* 0x000fe200078e0220 */
[-C--:B------:R-:W-:Y:S01]  /*3c50*/  DFMA R54, R26, R50.reuse, R54 ;  /* 0x000000321a36722b */ /* 0x080fe20000000036 */
[----:B------:R-:W-:Y:S01]  /*3c60*/  LDS.64 R32, [R32] ;  /* 0x0000000020207984 */ /* 0x000fe20000000a00 */
[-C--:B------:R-:W-:Y:S02]  /*3c70*/  DFMA R10, R22, R50.reuse, R10 ;  /* 0x00000032160a722b */ /* 0x080fe4000000000a */
[----:B------:R-:W-:Y:S01]  /*3c80*/  DFMA R50, R34, R50, R36 ;  /* 0x000000322232722b */ /* 0x000fe20000000024 */
        /* <DEDUP_REMOVED lines=41> */
[C---:B---3--:R-:W-:Y:S01]  /*3f20*/  DFMA R50, R22.reuse, R50, R36 ;  /* 0x000000321632722b */ /* 0x048fe20000000024 */
[----:B------:R-:W0:Y:S01]  /*3f30*/  LDS.64 R36, [R5+0x60] ;  /* 0x0000600005247984 */ /* 0x000e220000000a00 */
[----:B------:R-:W-:Y:S01]  /*3f40*/  LEA R58, R7, R58, 0x3 ;  /* 0x0000003a073a7211 */ /* 0x000fe200078e18ff */
[----:B----4-:R-:W-:-:S04]  /*3f50*/  DFMA R52, R22, R12, R52 ;  /* 0x0000000c1634722b */ /* 0x010fc80000000034 */
[----:B------:R-:W-:Y:S01]  /*3f60*/  IMAD R60, R3, 0x8, R58 ;  /* 0x00000008033c7824 */ /* 0x000fe200078e023a */
[----:B-----5:R-:W-:Y:S02]  /*3f70*/  DFMA R14, R22, R20, R14 ;  /* 0x00000014160e722b */ /* 0x020fe4000000000e */
[-C--:B------:R-:W-:Y:S02]  /*3f80*/  DFMA R54, R24, R12.reuse, R54 ;  /* 0x0000000c1836722b */ /* 0x080fe40000000036 */
[----:B------:R-:W-:Y:S02]  /*3f90*/  DFMA R10, R30, R12, R10 ;  /* 0x0000000c1e0a722b */ /* 0x000fe4000000000a */
[-C--:B------:R-:W-:Y:S02]  /*3fa0*/  DFMA R16, R24, R20.reuse, R16 ;  /* 0x000000141810722b */ /* 0x080fe40000000010 */
[----:B------:R-:W-:Y:S02]  /*3fb0*/  DFMA R18, R30, R20, R18 ;  /* 0x000000141e12722b */ /* 0x000fe40000000012 */
[----:B------:R-:W-:-:S02]  /*3fc0*/  DFMA R12, R38, R12, R48 ;  /* 0x0000000c260c722b */ /* 0x000fc40000000030 */
[----:B------:R-:W-:Y:S01]  /*3fd0*/  DFMA R20, R38, R20, R34 ;  /* 0x000000142614722b */ /* 0x000fe20000000022 */
[----:B------:R-:W-:Y:S04]  /*3fe0*/  LDS.64 R48, [R0+0x68] ;  /* 0x0000680000307984 */ /* 0x000fe80000000a00 */
[----:B------:R-:W-:Y:S01]  /*3ff0*/  LDS.64 R34, [R58] ;  /* 0x000000003a227984 */ /* 0x000fe20000000a00 */
[----:B0-----:R-:W-:Y:S01]  /*4000*/  DFMA R22, R22, R36, R28 ;  /* 0x000000241616722b */ /* 0x001fe2000000001c */
[----:B------:R-:W-:-:S04]  /*4010*/  LEA R28, R3, R60, 0x3 ;  /* 0x0000003c031c7211 */ /* 0x000fc800078e18ff */
[----:B------:R-:W-:Y:S01]  /*4020*/  LEA R57, R3, R28, 0x3 ;  /* 0x0000001c03397211 */ /* 0x000fe200078e18ff */
[-C--:B------:R-:W-:Y:S01]  /*4030*/  DFMA R24, R24, R36.reuse, R26 ;  /* 0x000000241818722b */ /* 0x080fe2000000001a */
[----:B------:R-:W0:Y:S01]  /*4040*/  LDS.64 R28, [R28] ;  /* 0x000000001c1c7984 */ /* 0x000e220000000a00 */
[----:B------:R-:W-:-:S03]  /*4050*/  DFMA R30, R30, R36, R32 ;  /* 0x000000241e1e722b */ /* 0x000fc60000000020 */
        /* <DEDUP_REMOVED lines=8> */
[----:B------:R-:W-:Y:S01]  /*40e0*/  DFMA R48, R34, R48, R50 ;  /* 0x000000302230722b */ /* 0x000fe20000000032 */
[----:B------:R-:W0:Y:S01]  /*40f0*/  LDS.64 R50, [R5+0x68] ;  /* 0x0000680005327984 */ /* 0x000e220000000a00 */
[----:B------:R-:W-:-:S05]  /*4100*/  IMAD R58, R7, 0x8, R58 ;  /* 0x00000008073a7824 */ /* 0x000fca00078e023a */
[----:B------:R-:W-:-:S04]  /*4110*/  LEA R60, R3, R58, 0x3 ;  /* 0x0000003a033c7211 */ /* 0x000fc800078e18ff */
[----:B------:R-:W-:Y:S01]  /*4120*/  LEA R57, R3, R60, 0x3 ;  /* 0x0000003c03397211 */ /* 0x000fe200078e18ff */
[C---:B---3--:R-:W-:Y:S02]  /*4130*/  DFMA R54, R26.reuse, R38, R54 ;  /* 0x000000261a36722b */ /* 0x048fe40000000036 */
[----:B----4-:R-:W-:Y:S02]  /*4140*/  DFMA R16, R26, R44, R16 ;  /* 0x0000002c1a10722b */ /* 0x010fe40000000010 */
[-C--:B------:R-:W-:Y:S02]  /*4150*/  DFMA R52, R34, R38.reuse, R52 ;  /* 0x000000262234722b */ /* 0x080fe40000000034 */
[-C--:B------:R-:W-:Y:S02]  /*4160*/  DFMA R10, R28, R38.reuse, R10 ;  /* 0x000000261c0a722b */ /* 0x080fe4000000000a */
[----:B------:R-:W-:Y:S02]  /*4170*/  DFMA R12, R32, R38, R12 ;  /* 0x00000026200c722b */ /* 0x000fe4000000000c */
[----:B------:R-:W-:-:S02]  /*4180*/  DFMA R14, R34, R44, R14 ;  /* 0x0000002c220e722b */ /* 0x000fc4000000000e */
[-C--:B------:R-:W-:Y:S02]  /*4190*/  DFMA R18, R28, R44.reuse, R18 ;  /* 0x0000002c1c12722b */ /* 0x080fe40000000012 */
[----:B------:R-:W-:Y:S01]  /*41a0*/  DFMA R20, R32, R44, R20 ;  /* 0x0000002c2014722b */ /* 0x000fe20000000014 */
[----:B------:R-:W-:Y:S01]  /*41b0*/  LDS.64 R44, [R0+0x70] ;  /* 0x00007000002c7984 */ /* 0x000fe20000000a00 */
[-C--:B0-----:R-:W-:Y:S01]  /*41c0*/  DFMA R24, R26, R50.reuse, R24 ;  /* 0x000000321a18722b */ /* 0x081fe20000000018 */
[----:B------:R-:W-:Y:S01]  /*41d0*/  IMAD R26, R3, 0x8, R57 ;  /* 0x00000008031a7824 */ /* 0x000fe200078e0239 */
[-C--:B------:R-:W-:Y:S02]  /*41e0*/  DFMA R22, R34, R50.reuse, R22 ;  /* 0x000000322216722b */ /* 0x080fe40000000016 */
[-C--:B------:R-:W-:Y:S01]  /*41f0*/  DFMA R38, R28, R50.reuse, R30 ;  /* 0x000000321c26722b */ /* 0x080fe2000000001e */
[----:B------:R-:W0:Y:S04]  /*4200*/  LDS.64 R34, [R58] ;  /* 0x000000003a227984 */ /* 0x000e280000000a00 */
        /* <DEDUP_REMOVED lines=11> */
[----:B------:R-:W-:Y:S01]  /*42c0*/  LEA R58, R7, R58, 0x3 ;  /* 0x0000003a073a7211 */ /* 0x000fe200078e18ff */
[----:B----4-:R-:W-:-:S02]  /*42d0*/  DFMA R52, R34, R50, R52 ;  /* 0x000000322234722b */ /* 0x010fc40000000034 */
[-C--:B------:R-:W-:Y:S01]  /*42e0*/  DFMA R10, R28, R50.reuse, R10 ;  /* 0x000000321c0a722b */ /* 0x080fe2000000000a */
[C---:B------:R-:W-:Y:S01]  /*42f0*/  LEA R57, R3.reuse, R58, 0x3 ;  /* 0x0000003a03397211 */ /* 0x040fe200078e18ff */
[-C--:B------:R-:W-:Y:S01]  /*4300*/  DFMA R54, R30, R50.reuse, R54 ;  /* 0x000000321e36722b */ /* 0x080fe20000000036 */
[----:B------:R-:W-:Y:S03]  /*4310*/  LDS.64 R6, [R6+0x78] ;  /* 0x0000780006067984 */ /* 0x000fe60000000a00 */
[C---:B------:R-:W-:Y:S01]  /*4320*/  IMAD R60, R3.reuse, 0x8, R57 ;  /* 0x00000008033c7824 */ /* 0x040fe200078e0239 */
[----:B------:R-:W-:Y:S02]  /*4330*/  DFMA R12, R26, R50, R12 ;  /* 0x000000321a0c722b */ /* 0x000fe4000000000c */
[----:B-----5:R-:W-:Y:S01]  /*4340*/  DFMA R24, R30, R32, R24 ;  /* 0x000000201e18722b */ /* 0x020fe20000000018 */
[----:B------:R-:W-:Y:S01]  /*4350*/  LDS.64 R50, [R56+0x78] ;  /* 0x0000780038327984 */ /* 0x000fe20000000a00 */
[----:B------:R-:W-:-:S03]  /*4360*/  LEA R59, R3, R60, 0x3 ;  /* 0x0000003c033b7211 */ /* 0x000fc600078e18ff */
[----:B------:R-:W1:Y:S04]  /*4370*/  LDS.64 R56, [R57] ;  /* 0x0000000039387984 */ /* 0x000e680000000a00 */
[----:B------:R-:W2:Y:S01]  /*4380*/  LDS.64 R60, [R60] ;  /* 0x000000003c3c7984 */ /* 0x000ea20000000a00 */
[-C--:B0-----:R-:W-:Y:S02]  /*4390*/  DFMA R14, R34, R44.reuse, R14 ;  /* 0x0000002c220e722b */ /* 0x081fe4000000000e */
[----:B------:R-:W-:Y:S02]  /*43a0*/  DFMA R18, R28, R44, R18 ;  /* 0x0000002c1c12722b */ /* 0x000fe40000000012 */
[-C--:B------:R-:W-:Y:S02]  /*43b0*/  DFMA R34, R34, R32.reuse, R22 ;  /* 0x000000202222722b */ /* 0x080fe40000000016 */
[----:B------:R-:W-:Y:S01]  /*43c0*/  DFMA R28, R28, R32, R38 ;  /* 0x000000201c1c722b */ /* 0x000fe20000000026 */
[----:B------:R-:W0:Y:S01]  /*43d0*/  LDS.64 R22, [R0+0x78] ;  /* 0x0000780000167984 */ /* 0x000e220000000a00 */
[----:B------:R-:W-:-:S03]  /*43e0*/  DFMA R16, R30, R44, R16 ;  /* 0x0000002c1e10722b */ /* 0x000fc60000000010 */
[----:B------:R-:W3:Y:S04]  /*43f0*/  LDS.64 R38, [R58] ;  /* 0x000000003a267984 */ /* 0x000ee80000000a00 */
[----:B------:R-:W4:Y:S04]  /*4400*/  LDS.64 R30, [R5+0x78] ;  /* 0x00007800051e7984 */ /* 0x000f280000000a00 */
[----:B------:R-:W5:Y:S01]  /*4410*/  LDS.64 R58, [R59] ;  /* 0x000000003b3a7984 */ /* 0x000f620000000a00 */
[----:B------:R-:W-:Y:S01]  /*4420*/  UIADD3 UR7, UPT, UPT, UR7, 0x2, URZ ;  /* 0x0000000207077890 */ /* 0x000fe2000fffe0ff */
[----:B------:R-:W-:-:S02]  /*4430*/  DFMA R20, R26, R44, R20 ;  /* 0x0000002c1a14722b */ /* 0x000fc40000000014 */
[----:B------:R-:W-:Y:S01]  /*4440*/  DFMA R36, R26, R32, R36 ;  /* 0x000000201a24722b */ /* 0x000fe20000000024 */
[----:B------:R-:W-:Y:S01]  /*4450*/  UISETP.NE.AND UP0, UPT, UR7, 0x5, UPT ;  /* 0x000000050700788c */ /* 0x000fe2000bf05270 */
[-C--:B-1----:R-:W-:Y:S02]  /*4460*/  DFMA R54, R56, R50.reuse, R54 ;  /* 0x000000323836722b */ /* 0x082fe40000000036 */
[----:B--2---:R-:W-:Y:S02]  /*4470*/  DFMA R10, R60, R50, R10 ;  /* 0x000000323c0a722b */ /* 0x004fe4000000000a */
[-C--:B------:R-:W-:Y:S02]  /*4480*/  DFMA R16, R56, R6.reuse, R16 ;  /* 0x000000063810722b */ /* 0x080fe40000000010 */
[----:B------:R-:W-:Y:S02]  /*4490*/  DFMA R18, R60, R6, R18 ;  /* 0x000000063c12722b */ /* 0x000fe40000000012 */
[----:B0-----:R-:W-:-:S02]  /*44a0*/  DFMA R40, R56, R22, R40 ;  /* 0x000000163828722b */ /* 0x001fc40000000028 */
[C---:B---3--:R-:W-:Y:S02]  /*44b0*/  DFMA R44, R38.reuse, R22, R48 ;  /* 0x00000016262c722b */ /* 0x048fe40000000030 */
[C---:B------:R-:W-:Y:S02]  /*44c0*/  DFMA R52, R38.reuse, R50, R52 ;  /* 0x000000322634722b */ /* 0x040fe40000000034 */
[C---:B------:R-:W-:Y:S02]  /*44d0*/  DFMA R14, R38.reuse, R6, R14 ;  /* 0x00000006260e722b */ /* 0x040fe4000000000e */
[-C--:B----4-:R-:W-:Y:S02]  /*44e0*/  DFMA R38, R38, R30.reuse, R34 ;  /* 0x0000001e2626722b */ /* 0x090fe40000000022 */
[----:B------:R-:W-:Y:S02]  /*44f0*/  DFMA R26, R56, R30, R24 ;  /* 0x0000001e381a722b */ /* 0x000fe40000000018 */
[----:B-----5:R-:W-:-:S02]  /*4500*/  DFMA R34, R58, R6, R20 ;  /* 0x000000063a22722b */ /* 0x020fc40000000014 */
[C---:B------:R-:W-:Y:S02]  /*4510*/  DFMA R42, R60.reuse, R22, R42 ;  /* 0x000000163c2a722b */ /* 0x040fe4000000002a */
[----:B------:R-:W-:Y:S02]  /*4520*/  DFMA R24, R60, R30, R28 ;  /* 0x0000001e3c18722b */ /* 0x000fe4000000001c */
[C---:B------:R-:W-:Y:S02]  /*4530*/  DFMA R46, R58.reuse, R22, R46 ;  /* 0x000000163a2e722b */ /* 0x040fe4000000002e */
[C---:B------:R-:W-:Y:S02]  /*4540*/  DFMA R50, R58.reuse, R50, R12 ;  /* 0x000000323a32722b */ /* 0x040fe4000000000c */
[----:B------:R-:W-:Y:S01]  /*4550*/  DFMA R20, R58, R30, R36 ;  /* 0x0000001e3a14722b */ /* 0x000fe20000000024 */
[----:B------:R-:W-:Y:S06]  /*4560*/  BAR.SYNC.DEFER_BLOCKING 0x0 ;  /* 0x0000000000007b1d */ /* 0x000fec0000010000 */
[----:B------:R-:W-:Y:S05]  /*4570*/  BRA.U UP0, `(.L_x_21) ;  /* 0xffffffbd00707547 */ /* 0x000fea000b83ffff */
[----:B------:R-:W-:-:S04]  /*4580*/  UIADD3 UR4, UPT, UPT, UR4, 0x1, URZ ;  /* 0x0000000104047890 */ /* 0x000fc8000fffe0ff */
[----:B------:R-:W-:-:S09]  /*4590*/  UISETP.NE.AND UP0, UPT, UR4, UR11, UPT ;  /* 0x0000000b0400728c */ /* 0x000fd2000bf05270 */
[----:B------:R-:W-:Y:S05]  /*45a0*/  BRA.U UP0, `(.L_x_22) ;  /* 0xffffffbd00607547 */ /* 0x000fea000b83ffff */
[----:B------:R0:W5:Y:S04]  /*45b0*/  LDG.E R4, desc[UR8][R8.64+0x8] ;  /* 0x0000080808047981 */ /* 0x000168000c1e1900 */
[----:B------:R0:W5:Y:S04]  /*45c0*/  LDG.E R0, desc[UR8][R8.64+0x1c] ;  /* 0x00001c0808007981 */ /* 0x000168000c1e1900 */
[----:B------:R0:W5:Y:S02]  /*45d0*/  LDG.E R13, desc[UR8][R8.64+0x18] ;  /* 0x00001808080d7981 */ /* 0x000164000c1e1900 */
.L_x_20:
[----:B------:R-:W1:Y:S01]  /*45e0*/  LDC.64 R6, c[0x0][0x398] ;  /* 0x0000e600ff067b82 */ /* 0x000e620000000a00 */
[----:B0-----:R-:W0:Y:S01]  /*45f0*/  S2R R8, SR_TID.X ;  /* 0x0000000000087919 */ /* 0x001e220000002100 */
[----:B------:R-:W2:Y:S06]  /*4600*/  S2R R12, SR_TID.Y ;  /* 0x00000000000c7919 */ /* 0x000eac0000002200 */
[----:B------:R-:W3:Y:S08]  /*4610*/  S2UR UR4, SR_CTAID.Y ;  /* 0x00000000000479c3 */ /* 0x000ef00000002600 */
[----:B------:R-:W4:Y:S01]  /*4620*/  S2UR UR5, SR_CTAID.X ;  /* 0x00000000000579c3 */ /* 0x000f220000002500 */
[----:B-1----:R-:W0:Y:S07]  /*4630*/  LDG.E R9, desc[UR8][R6.64+0x4] ;  /* 0x0000040806097981 */ /* 0x002e2e000c1e1900 */
[----:B------:R-:W1:Y:S01]  /*4640*/  LDC.64 R2, c[0x0][0x390] ;  /* 0x0000e400ff027b82 */ /* 0x000e620000000a00 */
[----:B------:R-:W4:Y:S01]  /*4650*/  LDG.E R5, desc[UR8][R6.64+0xc] ;  /* 0x00000c0806057981 */ /* 0x000f22000c1e1900 */
[----:B---3-5:R-:W-:-:S04]  /*4660*/  IMAD R4, R4, UR4, RZ ;  /* 0x0000000404047c24 */ /* 0x028fc8000f8e02ff */
[----:B0-----:R-:W-:Y:S01]  /*4670*/  IMAD R4, R4, R9, R8 ;  /* 0x0000000904047224 */ /* 0x001fe200078e0208 */
[----:B--2---:R-:W-:-:S03]  /*4680*/  IADD3 R8, PT, PT, R12, R13, RZ ;  /* 0x0000000d0c087210 */ /* 0x004fc60007ffe0ff */
[----:B----4-:R-:W-:Y:S01]  /*4690*/  IMAD R4, R5, UR5, R4 ;  /* 0x0000000505047c24 */ /* 0x010fe2000f8e0204 */
[----:B------:R-:W-:-:S03]  /*46a0*/  IADD3 R6, PT, PT, R8, R13, RZ ;  /* 0x0000000d08067210 */ /* 0x000fc60007ffe0ff */
[----:B------:R-:W-:Y:S02]  /*46b0*/  IMAD R23, R9, R12, R4 ;  /* 0x0000000c09177224 */ /* 0x000fe400078e0204 */
[----:B------:R-:W-:Y:S02]  /*46c0*/  IMAD.IADD R12, R6, 0x1, R13 ;  /* 0x00000001060c7824 */ /* 0x000fe400078e020d */
[----:B------:R-:W-:Y:S02]  /*46d0*/  IMAD.IADD R29, R23, 0x1, R0 ;  /* 0x00000001171d7824 */ /* 0x000fe400078e0200 */
[C-C-:B------:R-:W-:Y:S02]  /*46e0*/  IMAD R13, R9.reuse, R6, R4.reuse ;  /* 0x00000006090d7224 */ /* 0x140fe400078e0204 */
[----:B------:R-:W-:Y:S01]  /*46f0*/  IMAD R7, R9, R8, R4 ;  /* 0x0000000809077224 */ /* 0x000fe200078e0204 */
[-C--:B------:R-:W-:Y:S01]  /*4700*/  IADD3 R5, PT, PT, R29, R0.reuse, RZ ;  /* 0x000000001d057210 */ /* 0x080fe20007ffe0ff */
[----:B-1----:R-:W-:Y:S01]  /*4710*/  IMAD.WIDE.U32 R22, R23, 0x8, R2 ;  /* 0x0000000817167825 */ /* 0x002fe200078e0002 */
[----:B------:R-:W-:-:S02]  /*4720*/  IADD3 R37, PT, PT, R13, R0, RZ ;  /* 0x000000000d257210 */ /* 0x000fc40007ffe0ff */
[-C--:B------:R-:W-:Y:S01]  /*4730*/  IADD3 R33, PT, PT, R7, R0.reuse, RZ ;  /* 0x0000000007217210 */ /* 0x080fe20007ffe0ff */
[----:B------:R-:W-:Y:S01]  /*4740*/  IMAD.WIDE.U32 R28, R29, 0x8, R2 ;  /* 0x000000081d1c7825 */ /* 0x000fe200078e0002 */
[----:B------:R-:W-:Y:S01]  /*4750*/  STG.E.64 desc[UR8][R22.64], R44 ;  /* 0x0000002c16007986 */ /* 0x000fe2000c101b08 */
[----:B------:R-:W-:Y:S02]  /*4760*/  IADD3 R57, PT, PT, R37, R0, RZ ;  /* 0x0000000025397210 */ /* 0x000fe40007ffe0ff */
[----:B------:R-:W-:Y:S01]  /*4770*/  IMAD R49, R9, R12, R4 ;  /* 0x0000000c09317224 */ /* 0x000fe200078e0204 */
[----:B------:R0:W-:Y:S01]  /*4780*/  STG.E.64 desc[UR8][R28.64], R40 ;  /* 0x000000281c007986 */ /* 0x0001e2000c101b08 */
[----:B------:R-:W-:-:S04]  /*4790*/  IMAD.WIDE.U32 R8, R13, 0x8, R2 ;  /* 0x000000080d087825 */ /* 0x000fc800078e0002 */
[C---:B------:R-:W-:Y:S02]  /*47a0*/  IMAD.IADD R59, R49.reuse, 0x1, R0 ;  /* 0x00000001313b7824 */ /* 0x040fe400078e0200 */
[----:B------:R-:W-:Y:S01]  /*47b0*/  IMAD.WIDE.U32 R12, R49, 0x8, R2 ;  /* 0x00000008310c7825 */ /* 0x000fe200078e0002 */
[----:B------:R-:W-:-:S03]  /*47c0*/  IADD3 R49, PT, PT, R33, R0, RZ ;  /* 0x0000000021317210 */ /* 0x000fc60007ffe0ff */
[----:B------:R-:W-:Y:S01]  /*47d0*/  IMAD.WIDE.U32 R30, R5, 0x8, R2 ;  /* 0x00000008051e7825 */ /* 0x000fe200078e0002 */
[----:B0-----:R-:W-:-:S03]  /*47e0*/  IADD3 R41, PT, PT, R49, R0, RZ ;  /* 0x0000000031297210 */ /* 0x001fc60007ffe0ff */
[--C-:B------:R-:W-:Y:S01]  /*47f0*/  IMAD.WIDE.U32 R28, R37, 0x8, R2.reuse ;  /* 0x00000008251c7825 */ /* 0x100fe200078e0002 */
[----:B------:R-:W-:Y:S01]  /*4800*/  IADD3 R37, PT, PT, R5, R0, RZ ;  /* 0x0000000005257210 */ /* 0x000fe20007ffe0ff */
[----:B------:R0:W-:Y:S02]  /*4810*/  STG.E.64 desc[UR8][R30.64], R42 ;  /* 0x0000002a1e007986 */ /* 0x0001e4000c101b08 */
[----:B------:R-:W-:-:S04]  /*4820*/  IMAD.WIDE.U32 R6, R7, 0x8, R2 ;  /* 0x0000000807067825 */ /* 0x000fc800078e0002 */
[----:B------:R-:W-:-:S04]  /*4830*/  IMAD.WIDE.U32 R36, R37, 0x8, R2 ;  /* 0x0000000825247825 */ /* 0x000fc800078e0002 */
[----:B------:R-:W-:Y:S01]  /*4840*/  IMAD.IADD R45, R59, 0x1, R0 ;  /* 0x000000013b2d7824 */ /* 0x000fe200078e0200 */
[----:B------:R-:W-:Y:S01]  /*4850*/  STG.E.64 desc[UR8][R36.64], R46 ;  /* 0x0000002e24007986 */ /* 0x000fe2000c101b08 */
[----:B------:R-:W-:-:S03]  /*4860*/  IMAD.WIDE.U32 R22, R33, 0x8, R2 ;  /* 0x0000000821167825 */ /* 0x000fc600078e0002 */
[----:B------:R-:W-:Y:S01]  /*4870*/  STG.E.64 desc[UR8][R6.64], R52 ;  /* 0x0000003406007986 */ /* 0x000fe2000c101b08 */
[----:B------:R-:W-:-:S03]  /*4880*/  IMAD.WIDE.U32 R4, R49, 0x8, R2 ;  /* 0x0000000831047825 */ /* 0x000fc600078e0002 */
[----:B------:R-:W-:Y:S01]  /*4890*/  STG.E.64 desc[UR8][R22.64], R54 ;  /* 0x0000003616007986 */ /* 0x000fe2000c101b08 */
[----:B0-----:R-:W-:Y:S02]  /*48a0*/  IMAD.IADD R43, R57, 0x1, R0 ;  /* 0x00000001392b7824 */ /* 0x001fe400078e0200 */
[--C-:B------:R-:W-:Y:S01]  /*48b0*/  IMAD.WIDE.U32 R40, R41, 0x8, R2.reuse ;  /* 0x0000000829287825 */ /* 0x100fe200078e0002 */
[----:B------:R-:W-:Y:S03]  /*48c0*/  STG.E.64 desc[UR8][R4.64], R10 ;  /* 0x0000000a04007986 */ /* 0x000fe6000c101b08 */
[--C-:B------:R-:W-:Y:S01]  /*48d0*/  IMAD.WIDE.U32 R30, R59, 0x8, R2.reuse ;  /* 0x000000083b1e7825 */ /* 0x100fe200078e0002 */
[----:B------:R-:W-:Y:S01]  /*48e0*/  IADD3 R59, PT, PT, R45, R0, RZ ;  /* 0x000000002d3b7210 */ /* 0x000fe20007ffe0ff */
[----:B------:R-:W-:Y:S02]  /*48f0*/  STG.E.64 desc[UR8][R40.64], R50 ;  /* 0x0000003228007986 */ /* 0x000fe4000c101b08 */
[----:B------:R-:W-:-:S02]  /*4900*/  IMAD.WIDE.U32 R32, R57, 0x8, R2 ;  /* 0x0000000839207825 */ /* 0x000fc400078e0002 */
[----:B------:R-:W-:Y:S02]  /*4910*/  STG.E.64 desc[UR8][R8.64], R14 ;  /* 0x0000000e08007986 */ /* 0x000fe4000c101b08 */
[--C-:B------:R-:W-:Y:S02]  /*4920*/  IMAD.WIDE.U32 R42, R43, 0x8, R2.reuse ;  /* 0x000000082b2a7825 */ /* 0x100fe400078e0002 */
[----:B------:R-:W-:Y:S02]  /*4930*/  STG.E.64 desc[UR8][R28.64], R16 ;  /* 0x000000101c007986 */ /* 0x000fe4000c101b08 */
[--C-:B------:R-:W-:Y:S02]  /*4940*/  IMAD.WIDE.U32 R44, R45, 0x8, R2.reuse ;  /* 0x000000082d2c7825 */ /* 0x100fe400078e0002 */
[----:B------:R-:W-:Y:S02]  /*4950*/  STG.E.64 desc[UR8][R32.64], R18 ;  /* 0x0000001220007986 */ /* 0x000fe4000c101b08 */
[----:B------:R-:W-:-:S02]  /*4960*/  IMAD.WIDE.U32 R2, R59, 0x8, R2 ;  /* 0x000000083b027825 */ /* 0x000fc400078e0002 */
[----:B------:R-:W-:Y:S04]  /*4970*/  STG.E.64 desc[UR8][R42.64], R34 ;  /* 0x000000222a007986 */ /* 0x000fe8000c101b08 */
[----:B------:R-:W-:Y:S04]  /*4980*/  STG.E.64 desc[UR8][R12.64], R38 ;  /* 0x000000260c007986 */ /* 0x000fe8000c101b08 */
[----:B------:R-:W-:Y:S04]  /*4990*/  STG.E.64 desc[UR8][R30.64], R26 ;  /* 0x0000001a1e007986 */ /* 0x000fe8000c101b08 */
[----:B------:R-:W-:Y:S04]  /*49a0*/  STG.E.64 desc[UR8][R44.64], R24 ;  /* 0x000000182c007986 */ /* 0x000fe8000c101b08 */
[----:B------:R-:W-:Y:S01]  /*49b0*/  STG.E.64 desc[UR8][R2.64], R20 ;  /* 0x0000001402007986 */ /* 0x000fe2000c101b08 */
[----:B------:R-:W-:Y:S05]  /*49c0*/  EXIT ;  /* 0x000000000000794d */ /* 0x000fea0003800000 */
        .weak           $__internal_0_$__cuda_sm20_rcp_rn_f32_slowpath
        .type           $__internal_0_$__cuda_sm20_rcp_rn_f32_slowpath,@function
        .size           $__internal_0_$__cuda_sm20_rcp_rn_f32_slowpath,(.L_x_27 - $__internal_0_$__cuda_sm20_rcp_rn_f32_slowpath)
$__internal_0_$__cuda_sm20_rcp_rn_f32_slowpath:
[----:B------:R-:W-:-:S04]  /*49d0*/  SHF.L.U32 R0, R6, 0x1, RZ ;  /* 0x0000000106007819 */ /* 0x000fc800000006ff */
[----:B------:R-:W-:Y:S01]  /*49e0*/  SHF.R.U32.HI R2, RZ, 0x18, R0 ;  /* 0x00000018ff027819 */ /* 0x000fe20000011600 */
[----:B------:R-:W-:-:S03]  /*49f0*/  IMAD.MOV.U32 R0, RZ, RZ, R6 ;  /* 0x000000ffff007224 */ /* 0x000fc600078e0006 */
[----:B------:R-:W-:-:S13]  /*4a00*/  ISETP.NE.U32.AND P0, PT, R2, RZ, PT ;  /* 0x000000ff0200720c */ /* 0x000fda0003f05070 */
[----:B------:R-:W-:Y:S05]  /*4a10*/  @P0 BRA `(.L_x_23) ;  /* 0x00000000002c0947 */ /* 0x000fea0003800000 */
[----:B------:R-:W-:-:S04]  /*4a20*/  SHF.L.U32 R2, R0, 0x1, RZ ;  /* 0x0000000100027819 */ /* 0x000fc800000006ff */
[----:B------:R-:W-:-:S13]  /*4a30*/  ISETP.NE.AND P0, PT, R2, RZ, PT ;  /* 0x000000ff0200720c */ /* 0x000fda0003f05270 */
[----:B------:R2:W3:Y:S01]  /*4a40*/  @!P0 MUFU.RCP R2, R0 ;  /* 0x0000000000028308 */ /* 0x0004e20000001000 */
[----:B------:R-:W-:Y:S05]  /*4a50*/  @!P0 BRA `(.L_x_24) ;  /* 0x0000000000a48947 */ /* 0x000fea0003800000 */
[----:B------:R-:W-:-:S04]  /*4a60*/  FFMA R3, R0, 1.84467440737095516160e+19, RZ ;  /* 0x5f80000000037823 */ /* 0x000fc800000000ff */
[----:B--2---:R-:W3:Y:S02]  /*4a70*/  MUFU.RCP R0, R3 ;  /* 0x0000000300007308 */ /* 0x004ee40000001000 */
[----:B---3--:R-:W-:-:S04]  /*4a80*/  FFMA R2, R3, R0, -1 ;  /* 0xbf80000003027423 */ /* 0x008fc80000000000 */
[----:B------:R-:W-:-:S04]  /*4a90*/  FADD.FTZ R7, -R2, -RZ ;  /* 0x800000ff02077221 */ /* 0x000fc80000010100 */
[----:B------:R-:W-:-:S04]  /*4aa0*/  FFMA R0, R0, R7, R0 ;  /* 0x0000000700007223 */ /* 0x000fc80000000000 */
[----:B------:R-:W-:Y:S01]  /*4ab0*/  FFMA R2, R0, 1.84467440737095516160e+19, RZ ;  /* 0x5f80000000027823 */ /* 0x000fe200000000ff */
[----:B------:R-:W-:Y:S06]  /*4ac0*/  BRA `(.L_x_24) ;  /* 0x0000000000887947 */ /* 0x000fec0003800000 */
.L_x_23:
[----:B------:R-:W-:-:S04]  /*4ad0*/  IADD3 R3, PT, PT, R2, -0xfd, RZ ;  /* 0xffffff0302037810 */ /* 0x000fc80007ffe0ff */
[----:B------:R-:W-:-:S13]  /*4ae0*/  ISETP.GT.U32.AND P0, PT, R3, 0x1, PT ;  /* 0x000000010300780c */ /* 0x000fda0003f04070 */
[----:B------:R-:W-:Y:S05]  /*4af0*/  @P0 BRA `(.L_x_25) ;  /* 0x0000000000780947 */ /* 0x000fea0003800000 */
[----:B------:R-:W-:Y:S01]  /*4b00*/  LOP3.LUT R6, R0, 0x7fffff, RZ, 0xc0, !PT ;  /* 0x007fffff00067812 */ /* 0x000fe200078ec0ff */
[----:B------:R-:W-:-:S03]  /*4b10*/  IMAD.MOV.U32 R12, RZ, RZ, 0x3 ;  /* 0x00000003ff0c7424 */ /* 0x000fc600078e00ff */
[----:B------:R-:W-:Y:S02]  /*4b20*/  LOP3.LUT R6, R6, 0x3f800000, RZ, 0xfc, !PT ;  /* 0x3f80000006067812 */ /* 0x000fe400078efcff */
[----:B------:R-:W-:Y:S02]  /*4b30*/  SHF.L.U32 R11, R12, R3, RZ ;  /* 0x000000030c0b7219 */ /* 0x000fe400000006ff */
[----:B------:R-:W0:Y:S02]  /*4b40*/  MUFU.RCP R7, R6 ;  /* 0x0000000600077308 */ /* 0x000e240000001000 */
[----:B0-----:R-:W-:-:S04]  /*4b50*/  FFMA R8, R6, R7, -1 ;  /* 0xbf80000006087423 */ /* 0x001fc80000000007 */
[----:B------:R-:W-:-:S04]  /*4b60*/  FADD.FTZ R8, -R8, -RZ ;  /* 0x800000ff08087221 */ /* 0x000fc80000010100 */
[CCC-:B------:R-:W-:Y:S01]  /*4b70*/  FFMA.RM R9, R7.reuse, R8.reuse, R7.reuse ;  /* 0x0000000807097223 */ /* 0x1c0fe20000004007 */
[----:B------:R-:W-:-:S04]  /*4b80*/  FFMA.RP R8, R7, R8, R7 ;  /* 0x0000000807087223 */ /* 0x000fc80000008007 */
[C---:B------:R-:W-:Y:S02]  /*4b90*/  LOP3.LUT R7, R9.reuse, 0x7fffff, RZ, 0xc0, !PT ;  /* 0x007fffff09077812 */ /* 0x040fe400078ec0ff */
[----:B------:R-:W-:Y:S02]  /*4ba0*/  FSETP.NEU.FTZ.AND P0, PT, R9, R8, PT ;  /* 0x000000080900720b */ /* 0x000fe40003f1d000 */
[----:B------:R-:W-:Y:S02]  /*4bb0*/  LOP3.LUT R8, R7, 0x800000, RZ, 0xfc, !PT ;  /* 0x0080000007087812 */ /* 0x000fe400078efcff */
[----:B------:R-:W-:Y:S02]  /*4bc0*/  SEL R7, RZ, 0xffffffff, !P0 ;  /* 0xffffffffff077807 */ /* 0x000fe40004000000 */
[----:B------:R-:W-:Y:S02]  /*4bd0*/  LOP3.LUT R6, R11, R8, RZ, 0xc0, !PT ;  /* 0x000000080b067212 */ /* 0x000fe400078ec0ff */
[----:B------:R-:W-:-:S02]  /*4be0*/  IADD3 R7, PT, PT, -R7, RZ, RZ ;  /* 0x000000ff07077210 */ /* 0x000fc40007ffe1ff */
[-C--:B------:R-:W-:Y:S02]  /*4bf0*/  SHF.R.U32.HI R6, RZ, R3.reuse, R6 ;  /* 0x00000003ff067219 */ /* 0x080fe40000011606 */
[----:B------:R-:W-:Y:S02]  /*4c00*/  LOP3.LUT P1, RZ, R7, R3, R8, 0xf8, !PT ;  /* 0x0000000307ff7212 */ /* 0x000fe4000782f808 */
[C---:B------:R-:W-:Y:S02]  /*4c10*/  LOP3.LUT P0, RZ, R6.reuse, 0x1, RZ, 0xc0, !PT ;  /* 0x0000000106ff7812 */ /* 0x040fe4000780c0ff */
[----:B------:R-:W-:-:S04]  /*4c20*/  LOP3.LUT P2, RZ, R6, 0x2, RZ, 0xc0, !PT ;  /* 0x0000000206ff7812 */ /* 0x000fc8000784c0ff */
[----:B------:R-:W-:Y:S02]  /*4c30*/  PLOP3.LUT P0, PT, P0, P1, P2, 0xe0, 0x0 ;  /* 0x000000000000781c */ /* 0x000fe40000703c20 */
[----:B------:R-:W-:Y:S02]  /*4c40*/  LOP3.LUT P1, RZ, R0, 0x7fffff, RZ, 0xc0, !PT ;  /* 0x007fffff00ff7812 */ /* 0x000fe4000782c0ff */
[----:B------:R-:W-:-:S04]  /*4c50*/  SEL R3, RZ, 0x1, !P0 ;  /* 0x00000001ff037807 */ /* 0x000fc80004000000 */
[----:B------:R-:W-:-:S04]  /*4c60*/  IADD3 R3, PT, PT, -R3, RZ, RZ ;  /* 0x000000ff03037210 */ /* 0x000fc80007ffe1ff */
[----:B------:R-:W-:Y:S01]  /*4c70*/  ISETP.GE.AND P0, PT, R3, RZ, PT ;  /* 0x000000ff0300720c */ /* 0x000fe20003f06270 */
[----:B------:R-:W-:-:S05]  /*4c80*/  VIADD R3, R2, 0xffffff04 ;  /* 0xffffff0402037836 */ /* 0x000fca0000000000 */
[----:B------:R-:W-:-:S07]  /*4c90*/  SHF.R.U32.HI R3, RZ, R3, R8 ;  /* 0x00000003ff037219 */ /* 0x000fce0000011608 */
[----:B------:R-:W-:-:S04]  /*4ca0*/  @!P0 IADD3 R3, PT, PT, R3, 0x1, RZ ;  /* 0x0000000103038810 */ /* 0x000fc80007ffe0ff */
[----:B------:R-:W-:-:S04]  /*4cb0*/  @!P1 SHF.L.U32 R3, R3, 0x1, RZ ;  /* 0x0000000103039819 */ /* 0x000fc800000006ff */
[----:B------:R-:W-:Y:S01]  /*4cc0*/  LOP3.LUT R2, R3, 0x80000000, R0, 0xf8, !PT ;  /* 0x8000000003027812 */ /* 0x000fe200078ef800 */
[----:B------:R-:W-:Y:S06]  /*4cd0*/  BRA `(.L_x_24) ;  /* 0x0000000000047947 */ /* 0x000fec0003800000 */
.L_x_25:
[----:B------:R0:W1:Y:S02]  /*4ce0*/  MUFU.RCP R2, R0 ;  /* 0x0000000000027308 */ /* 0x0000640000001000 */
.L_x_24:
[----:B------:R-:W-:Y:S02]  /*4cf0*/  HFMA2 R3, -RZ, RZ, 0, 0 ;  /* 0x00000000ff037431 */ /* 0x000fe400000001ff */
[----:B-1-3--:R-:W-:Y:S01]  /*4d00*/  IMAD.MOV.U32 R8, RZ, RZ, R2 ;  /* 0x000000ffff087224 */ /* 0x00afe200078e0002 */
[----:B------:R-:W-:-:S04]  /*4d10*/  MOV R2, R10 ;  /* 0x0000000a00027202 */ /* 0x000fc80000000f00 */
[----:B0-2---:R-:W-:Y:S05]  /*4d20*/  RET.REL.NODEC R2 `(_Z16matMulBlockwise3PdS_S_P10matrixData) ;  /* 0xffffffb002b47950 */ /* 0x005fea0003c3ffff */
.L_x_26:
        /* <DEDUP_REMOVED lines=13> */
.L_x_27:


//--------------------- .nv.shared._Z16matMulBlockwise1PdS_S_P10matrixData --------------------------
	.section	.nv.shared._Z16matMulBlockwise1PdS_S_P10matrixData,"aw",@nobits
	.sectionflags	@""
	.align	16
	.zero		1024


//--------------------- .nv.shared.reserved.0     --------------------------
	.section	.nv.shared.reserved.0,"aw",@nobits
	.weak		__nv_reservedSMEM_offset_0_alias
	.size		__nv_reservedSMEM_offset_0_alias, 0, 64
	.other		__nv_reservedSMEM_offset_0_alias,@"STO_CUDA_RESERVED_SHARED STV_DEFAULT"
__nv_reservedSMEM_offset_0_alias:
	.zero		0
	.zero		64


//--------------------- .nv.shared._Z16matMulBlockwise2PdS_S_P10matrixData --------------------------
	.section	.nv.shared._Z16matMulBlockwise2PdS_S_P10matrixData,"aw",@nobits
	.sectionflags	@""
	.align	16
	.zero		1024


//--------------------- .nv.shared._Z16matMulBlockwise3PdS_S_P10matrixData --------------------------
	.section	.nv.shared._Z16matMulBlockwise3PdS_S_P10matrixData,"aw",@nobits
	.sectionflags	@""
	.align	16
	.zero		1024


//--------------------- .nv.constant0._Z16matMulBlockwise1PdS_S_P10matrixData --------------------------
	.section	.nv.constant0._Z16matMulBlockwise1PdS_S_P10matrixData,"a",@progbits
	.sectionflags	@""
	.align	4
.nv.constant0._Z16matMulBlockwise1PdS_S_P10matrixData:
	.zero		928


//--------------------- .nv.constant0._Z16matMulBlockwise2PdS_S_P10matrixData --------------------------
	.section	.nv.constant0._Z16matMulBlockwise2PdS_S_P10matrixData,"a",@progbits
	.sectionflags	@""
	.align	4
.nv.constant0._Z16matMulBlockwise2PdS_S_P10matrixData:
	.zero		928


//--------------------- .nv.constant0._Z16matMulBlockwise3PdS_S_P10matrixData --------------------------
	.section	.nv.constant0._Z16matMulBlockwise3PdS_S_P10matrixData,"a",@progbits
	.sectionflags	@""
	.align	4
.nv.constant0._Z16matMulBlockwise3PdS_S_P10matrixData:
	.zero		928


//--------------------- SYMBOLS --------------------------

	.type		.nv.reservedSmem.offset0,@object
	.size		.nv.reservedSmem.offset0,0x4
	.type		.nv.reservedSmem.cap,@object
	.size		.nv.reservedSmem.cap,0x4
